	.target	sm_100a

	.elftype	@"ET_EXEC"


//--------------------- .note.nv.tkinfo           --------------------------
	.section	.note.nv.tkinfo,"",@"SHT_NOTE"
	.sectionflags	@"SHF_NOTE_NV_TKINFO"
	.tkinfo
        /*0018*/ 	.word	0x00000002
        /*0030*/ 	.string	""
        /*0030*/ 	.string	"ptxas"
        /*0030*/ 	.string	"Cuda compilation tools, release 13.0, V13.0.88"
        /*0030*/ 	.string	"Build cuda_13.0.r13.0/compiler.36424714_0"
        /*0030*/ 	.string	"-arch sm_100a -m 64 "



//--------------------- .note.nv.cuinfo           --------------------------
	.section	.note.nv.cuinfo,"",@"SHT_NOTE"
	.sectionflags	@"SHF_NOTE_NV_CUINFO"
        /*0018*/ 	.short	0x0002
        /*001a*/ 	.short	0x0064
        /*001c*/ 	.short	0x0082
	.zero		2


//--------------------- .nv.info                  --------------------------
	.section	.nv.info,"",@"SHT_CUDA_INFO"
	.align	4


	//----- nvinfo : EIATTR_REGCOUNT
	.align		4
        /*0000*/ 	.byte	0x04, 0x2f
        /*0002*/ 	.short	(.L_19 - .L_18)
	.align		4
.L_18:
        /*0004*/ 	.word	index@(_ZN7cutlass13device_kernelINS_4gemm6kernel13GemmUniversalIN4cute5tupleIJiiiiEEENS1_10collective13CollectiveMmaINS1_35MainloopSm100TmaUmmaWarpSpecializedILi34ELi2ELi4ENS5_IJNS4_1CILi1EEENSA_ILi2EEESB_EEEEENS5_IJNSA_ILi128EEENSA_ILi64EEENSA_ILi32EEEEEENS_12float_e5m2_tENS5_IJlSB_lEEESJ_SK_NS4_8TiledMMAINS4_8MMA_AtomIJNS4_10MMA_TraitsINS4_19SM100_MMA_F8F6F4_SSEJSJ_SJ_fSF_SG_NS4_17integral_constantINS4_4UMMA5MajorELSR_0EEESS_NSP_INSQ_7ScaleInELST_0EEESU_EEEEEENS4_6LayoutINS5_IJSB_SB_SB_EEENS5_IJNSA_ILi0EEESZ_SZ_EEEEENS5_IJNS4_10UnderscoreES12_S12_EEEEENS4_23SM90_TMA_LOAD_MULTICASTENS4_14ComposedLayoutINS4_7SwizzleILi1ELi4ELi3EEENS4_18smem_ptr_flag_bitsILi8EEENSX_INS5_IJNSA_ILi8EEESH_EEENS5_IJSH_SB_EEEEEEEvNS4_8identityENS4_13SM90_TMA_LOADES1F_vS1G_EENS_8epilogue10collective18CollectiveEpilogueINS1J_23Sm100TmaWarpSpecializedILi1ELi1ELi64ELb0ELb0EEEJSI_NS5_IJNSX_ISF_SB_EENSX_ISG_SB_EEEEESJ_SK_SJ_SK_NS1J_6fusion15FusionCallbacksIS1N_NS1R_17LinearCombinationISJ_fSJ_fLNS_15FloatRoundStyleE2EEESI_S1Q_JEEENS4_5SM1004TMEM4LOAD26SM100_TMEM_LOAD_32dp32b64xES1H_NS16_INS17_ILi2ELi4ELi3EEES1A_NSX_INS5_IJS1B_SG_EEENS5_IJSG_SB_EEEEEEENS4_39AutoVectorizingCopyWithAssumedAlignmentILi128EEENS4_14SM90_TMA_STOREES25_S27_S27_EEEvvEEEEvNT_6ParamsE)
        /*0008*/ 	.word	0x00000099


	//----- nvinfo : EIATTR_FRAME_SIZE
	.align		4
.L_19:
        /*000c*/ 	.byte	0x04, 0x11
        /*000e*/ 	.short	(.L_21 - .L_20)
	.align		4
.L_20:
        /*0010*/ 	.word	index@($__internal_2_$__cuda_sm10x_tcgen05_guardrail_trap_unallocated_columns_being_dealloced)
        /*0014*/ 	.word	0x00000000


	//----- nvinfo : EIATTR_FRAME_SIZE
	.align		4
.L_21:
        /*0018*/ 	.byte	0x04, 0x11
        /*001a*/ 	.short	(.L_23 - .L_22)
	.align		4
.L_22:
        /*001c*/ 	.word	index@($__internal_1_$__cuda_sm10x_tcgen05_guardrail_trap_phase_invalid_during_alloc)
        /*0020*/ 	.word	0x00000000


	//----- nvinfo : EIATTR_FRAME_SIZE
	.align		4
.L_23:
        /*0024*/ 	.byte	0x04, 0x11
        /*0026*/ 	.short	(.L_25 - .L_24)
	.align		4
.L_24:
        /*0028*/ 	.word	index@($__internal_0_$__cuda_sm10x_tcgen05_guardrail_trap_col_being_dealloced_not_returned_by_alloc)
        /*002c*/ 	.word	0x00000000


	//----- nvinfo : EIATTR_FRAME_SIZE
	.align		4
.L_25:
        /*0030*/ 	.byte	0x04, 0x11
        /*0032*/ 	.short	(.L_27 - .L_26)
	.align		4
.L_26:
        /*0034*/ 	.word	index@(_ZN7cutlass13device_kernelINS_4gemm6kernel13GemmUniversalIN4cute5tupleIJiiiiEEENS1_10collective13CollectiveMmaINS1_35MainloopSm100TmaUmmaWarpSpecializedILi34ELi2ELi4ENS5_IJNS4_1CILi1EEENSA_ILi2EEESB_EEEEENS5_IJNSA_ILi128EEENSA_ILi64EEENSA_ILi32EEEEEENS_12float_e5m2_tENS5_IJlSB_lEEESJ_SK_NS4_8TiledMMAINS4_8MMA_AtomIJNS4_10MMA_TraitsINS4_19SM100_MMA_F8F6F4_SSEJSJ_SJ_fSF_SG_NS4_17integral_constantINS4_4UMMA5MajorELSR_0EEESS_NSP_INSQ_7ScaleInELST_0EEESU_EEEEEENS4_6LayoutINS5_IJSB_SB_SB_EEENS5_IJNSA_ILi0EEESZ_SZ_EEEEENS5_IJNS4_10UnderscoreES12_S12_EEEEENS4_23SM90_TMA_LOAD_MULTICASTENS4_14ComposedLayoutINS4_7SwizzleILi1ELi4ELi3EEENS4_18smem_ptr_flag_bitsILi8EEENSX_INS5_IJNSA_ILi8EEESH_EEENS5_IJSH_SB_EEEEEEEvNS4_8identityENS4_13SM90_TMA_LOADES1F_vS1G_EENS_8epilogue10collective18CollectiveEpilogueINS1J_23Sm100TmaWarpSpecializedILi1ELi1ELi64ELb0ELb0EEEJSI_NS5_IJNSX_ISF_SB_EENSX_ISG_SB_EEEEESJ_SK_SJ_SK_NS1J_6fusion15FusionCallbacksIS1N_NS1R_17LinearCombinationISJ_fSJ_fLNS_15FloatRoundStyleE2EEESI_S1Q_JEEENS4_5SM1004TMEM4LOAD26SM100_TMEM_LOAD_32dp32b64xES1H_NS16_INS17_ILi2ELi4ELi3EEES1A_NSX_INS5_IJS1B_SG_EEENS5_IJSG_SB_EEEEEEENS4_39AutoVectorizingCopyWithAssumedAlignmentILi128EEENS4_14SM90_TMA_STOREES25_S27_S27_EEEvvEEEEvNT_6ParamsE)
        /*0038*/ 	.word	0x00000000


	//----- nvinfo : EIATTR_MIN_STACK_SIZE
	.align		4
.L_27:
        /*003c*/ 	.byte	0x04, 0x12
        /*003e*/ 	.short	(.L_29 - .L_28)
	.align		4
.L_28:
        /*0040*/ 	.word	index@(_ZN7cutlass13device_kernelINS_4gemm6kernel13GemmUniversalIN4cute5tupleIJiiiiEEENS1_10collective13CollectiveMmaINS1_35MainloopSm100TmaUmmaWarpSpecializedILi34ELi2ELi4ENS5_IJNS4_1CILi1EEENSA_ILi2EEESB_EEEEENS5_IJNSA_ILi128EEENSA_ILi64EEENSA_ILi32EEEEEENS_12float_e5m2_tENS5_IJlSB_lEEESJ_SK_NS4_8TiledMMAINS4_8MMA_AtomIJNS4_10MMA_TraitsINS4_19SM100_MMA_F8F6F4_SSEJSJ_SJ_fSF_SG_NS4_17integral_constantINS4_4UMMA5MajorELSR_0EEESS_NSP_INSQ_7ScaleInELST_0EEESU_EEEEEENS4_6LayoutINS5_IJSB_SB_SB_EEENS5_IJNSA_ILi0EEESZ_SZ_EEEEENS5_IJNS4_10UnderscoreES12_S12_EEEEENS4_23SM90_TMA_LOAD_MULTICASTENS4_14ComposedLayoutINS4_7SwizzleILi1ELi4ELi3EEENS4_18smem_ptr_flag_bitsILi8EEENSX_INS5_IJNSA_ILi8EEESH_EEENS5_IJSH_SB_EEEEEEEvNS4_8identityENS4_13SM90_TMA_LOADES1F_vS1G_EENS_8epilogue10collective18CollectiveEpilogueINS1J_23Sm100TmaWarpSpecializedILi1ELi1ELi64ELb0ELb0EEEJSI_NS5_IJNSX_ISF_SB_EENSX_ISG_SB_EEEEESJ_SK_SJ_SK_NS1J_6fusion15FusionCallbacksIS1N_NS1R_17LinearCombinationISJ_fSJ_fLNS_15FloatRoundStyleE2EEESI_S1Q_JEEENS4_5SM1004TMEM4LOAD26SM100_TMEM_LOAD_32dp32b64xES1H_NS16_INS17_ILi2ELi4ELi3EEES1A_NSX_INS5_IJS1B_SG_EEENS5_IJSG_SB_EEEEEEENS4_39AutoVectorizingCopyWithAssumedAlignmentILi128EEENS4_14SM90_TMA_STOREES25_S27_S27_EEEvvEEEEvNT_6ParamsE)
        /*0044*/ 	.word	0x00000000
.L_29:


//--------------------- .nv.compat                --------------------------
	.section	.nv.compat,"",@"SHT_CUDA_COMPAT_INFO"
	.align	4
        /*0000*/ 	.byte	0x02, 0x09, 0x01, 0x00, 0x02, 0x02, 0x02, 0x00, 0x02, 0x05, 0x05, 0x00, 0x03, 0x07, 0x01, 0x01
        /*0010*/ 	.byte	0x02, 0x03, 0x01, 0x00, 0x02, 0x06, 0x01, 0x00, 0x04, 0x0b, 0x08, 0x00, 0x09, 0x00, 0x00, 0x00
        /*0020*/ 	.byte	0x00, 0x00, 0x00, 0x00


//--------------------- .nv.info._ZN7cutlass13device_kernelINS_4gemm6kernel13GemmUniversalIN4cute5tupleIJiiiiEEENS1_10collective13CollectiveMmaINS1_35MainloopSm100TmaUmmaWarpSpecializedILi34ELi2ELi4ENS5_IJNS4_1CILi1EEENSA_ILi2EEESB_EEEEENS5_IJNSA_ILi128EEENSA_ILi64EEENSA_ILi32EEEEEENS_12float_e5m2_tENS5_IJlSB_lEEESJ_SK_NS4_8TiledMMAINS4_8MMA_AtomIJNS4_10MMA_TraitsINS4_19SM100_MMA_F8F6F4_SSEJSJ_SJ_fSF_SG_NS4_17integral_constantINS4_4UMMA5MajorELSR_0EEESS_NSP_INSQ_7ScaleInELST_0EEESU_EEEEEENS4_6LayoutINS5_IJSB_SB_SB_EEENS5_IJNSA_ILi0EEESZ_SZ_EEEEENS5_IJNS4_10UnderscoreES12_S12_EEEEENS4_23SM90_TMA_LOAD_MULTICASTENS4_14ComposedLayoutINS4_7SwizzleILi1ELi4ELi3EEENS4_18smem_ptr_flag_bitsILi8EEENSX_INS5_IJNSA_ILi8EEESH_EEENS5_IJSH_SB_EEEEEEEvNS4_8identityENS4_13SM90_TMA_LOADES1F_vS1G_EENS_8epilogue10collective18CollectiveEpilogueINS1J_23Sm100TmaWarpSpecializedILi1ELi1ELi64ELb0ELb0EEEJSI_NS5_IJNSX_ISF_SB_EENSX_ISG_SB_EEEEESJ_SK_SJ_SK_NS1J_6fusion15FusionCallbacksIS1N_NS1R_17LinearCombinationISJ_fSJ_fLNS_15FloatRoundStyleE2EEESI_S1Q_JEEENS4_5SM1004TMEM4LOAD26SM100_TMEM_LOAD_32dp32b64xES1H_NS16_INS17_ILi2ELi4ELi3EEES1A_NSX_INS5_IJS1B_SG_EEENS5_IJSG_SB_EEEEEEENS4_39AutoVectorizingCopyWithAssumedAlignmentILi128EEENS4_14SM90_TMA_STOREES25_S27_S27_EEEvvEEEEvNT_6ParamsE --------------------------
	.section	.nv.info._ZN7cutlass13device_kernelINS_4gemm6kernel13GemmUniversalIN4cute5tupleIJiiiiEEENS1_10collective13CollectiveMmaINS1_35MainloopSm100TmaUmmaWarpSpecializedILi34ELi2ELi4ENS5_IJNS4_1CILi1EEENSA_ILi2EEESB_EEEEENS5_IJNSA_ILi128EEENSA_ILi64EEENSA_ILi32EEEEEENS_12float_e5m2_tENS5_IJlSB_lEEESJ_SK_NS4_8TiledMMAINS4_8MMA_AtomIJNS4_10MMA_TraitsINS4_19SM100_MMA_F8F6F4_SSEJSJ_SJ_fSF_SG_NS4_17integral_constantINS4_4UMMA5MajorELSR_0EEESS_NSP_INSQ_7ScaleInELST_0EEESU_EEEEEENS4_6LayoutINS5_IJSB_SB_SB_EEENS5_IJNSA_ILi0EEESZ_SZ_EEEEENS5_IJNS4_10UnderscoreES12_S12_EEEEENS4_23SM90_TMA_LOAD_MULTICASTENS4_14ComposedLayoutINS4_7SwizzleILi1ELi4ELi3EEENS4_18smem_ptr_flag_bitsILi8EEENSX_INS5_IJNSA_ILi8EEESH_EEENS5_IJSH_SB_EEEEEEEvNS4_8identityENS4_13SM90_TMA_LOADES1F_vS1G_EENS_8epilogue10collective18CollectiveEpilogueINS1J_23Sm100TmaWarpSpecializedILi1ELi1ELi64ELb0ELb0EEEJSI_NS5_IJNSX_ISF_SB_EENSX_ISG_SB_EEEEESJ_SK_SJ_SK_NS1J_6fusion15FusionCallbacksIS1N_NS1R_17LinearCombinationISJ_fSJ_fLNS_15FloatRoundStyleE2EEESI_S1Q_JEEENS4_5SM1004TMEM4LOAD26SM100_TMEM_LOAD_32dp32b64xES1H_NS16_INS17_ILi2ELi4ELi3EEES1A_NSX_INS5_IJS1B_SG_EEENS5_IJSG_SB_EEEEEEENS4_39AutoVectorizingCopyWithAssumedAlignmentILi128EEENS4_14SM90_TMA_STOREES25_S27_S27_EEEvvEEEEvNT_6ParamsE,"",@"SHT_CUDA_INFO"
	.sectionflags	@""
	.align	4


	//----- nvinfo : EIATTR_CUDA_API_VERSION
	.align		4
        /*0000*/ 	.byte	0x04, 0x37
        /*0002*/ 	.short	(.L_31 - .L_30)
.L_30:
        /*0004*/ 	.word	0x00000082


	//----- nvinfo : EIATTR_KPARAM_INFO
	.align		4
.L_31:
        /*0008*/ 	.byte	0x04, 0x17
        /*000a*/ 	.short	(.L_33 - .L_32)
.L_32:
        /*000c*/ 	.word	0x00000000
        /*0010*/ 	.short	0x0000
        /*0012*/ 	.short	0x0000
        /*0014*/ 	.byte	0x00, 0xf0, 0x01, 0x20


	//----- nvinfo : EIATTR_AT_ENTRY_FRAGMENTS
	.align		4
.L_33:
        /*0018*/ 	.byte	0x04, 0x4f
        /*001a*/ 	.short	(.L_35 - .L_34)


	//   ....[0]....
.L_34:
        /*001c*/ 	.word	0x00000006


	//----- nvinfo : EIATTR_RESERVED_SMEM_USED
	.align		4
.L_35:
        /*0020*/ 	.byte	0x01, 0x41
	.zero		2


	//----- nvinfo : EIATTR_SPARSE_MMA_MASK
	.align		4
        /*0024*/ 	.byte	0x03, 0x50
        /*0026*/ 	.short	0x0000


	//----- nvinfo : EIATTR_TCGEN05_1CTA_USED
	.align		4
        /*0028*/ 	.byte	0x01, 0x51
	.zero		2


	//----- nvinfo : EIATTR_MAXREG_COUNT
	.align		4
        /*002c*/ 	.byte	0x03, 0x1b
        /*002e*/ 	.short	0x00ff


	//----- nvinfo : EIATTR_NUM_BARRIERS
	.align		4
        /*0030*/ 	.byte	0x02, 0x4c
        /*0032*/ 	.byte	0x07
	.zero		1


	//----- nvinfo : EIATTR_EXTERNS
	.align		4
        /*0034*/ 	.byte	0x04, 0x0f
        /*0036*/ 	.short	(.L_37 - .L_36)


	//   ....[0]....
	.align		4
.L_36:
        /*0038*/ 	.word	index@(__assertfail)


	//----- nvinfo : EIATTR_MERCURY_ISA_VERSION
	.align		4
.L_37:
        /*003c*/ 	.byte	0x03, 0x5f
        /*003e*/ 	.short	0x0101


	//----- nvinfo : EIATTR_INT_WARP_WIDE_INSTR_OFFSETS
	.align		4
        /*0040*/ 	.byte	0x04, 0x31
        /*0042*/ 	.short	(.L_39 - .L_38)


	//   ....[0]....
.L_38:
        /*0044*/ 	.word	0x00004f10


	//   ....[1]....
        /*0048*/ 	.word	0x00004f40


	//   ....[2]....
        /*004c*/ 	.word	0x00004f60


	//   ....[3]....
        /*0050*/ 	.word	0x00005a90


	//   ....[4]....
        /*0054*/ 	.word	0x00005b40


	//----- nvinfo : EIATTR_COOP_GROUP_MASK_REGIDS
	.align		4
.L_39:
        /*0058*/ 	.byte	0x04, 0x29
        /*005a*/ 	.short	(.L_41 - .L_40)


	//   ....[0]....
.L_40:
        /*005c*/ 	.word	0xffffffff


	//   ....[1]....
        /*0060*/ 	.word	0xffffffff


	//   ....[2]....
        /*0064*/ 	.word	0xffffffff


	//   ....[3]....
        /*0068*/ 	.word	0xffffffff


	//   ....[4]....
        /*006c*/ 	.word	0xffffffff


	//   ....[5]....
        /*0070*/ 	.word	0xffffffff


	//   ....[6]....
        /*0074*/ 	.word	0xffffffff


	//   ....[7]....
        /*0078*/ 	.word	0xffffffff


	//   ....[8]....
        /*007c*/ 	.word	0xffffffff


	//   ....[9]....
        /*0080*/ 	.word	0xffffffff


	//   ....[10]....
        /*0084*/ 	.word	0xffffffff


	//   ....[11]....
        /*0088*/ 	.word	0xffffffff


	//   ....[12]....
        /*008c*/ 	.word	0xffffffff


	//   ....[13]....
        /*0090*/ 	.word	0xffffffff


	//----- nvinfo : EIATTR_COOP_GROUP_INSTR_OFFSETS
	.align		4
.L_41:
        /*0094*/ 	.byte	0x04, 0x28
        /*0096*/ 	.short	(.L_43 - .L_42)


	//   ....[0]....
.L_42:
        /*0098*/ 	.word	0x00000080


	//   ....[1]....
        /*009c*/ 	.word	0x000004e0


	//   ....[2]....
        /*00a0*/ 	.word	0x00000a80


	//   ....[3]....
        /*00a4*/ 	.word	0x00000bc0


	//   ....[4]....
        /*00a8*/ 	.word	0x00000cc0


	//   ....[5]....
        /*00ac*/ 	.word	0x00000e30


	//   ....[6]....
        /*00b0*/ 	.word	0x00000fd0


	//   ....[7]....
        /*00b4*/ 	.word	0x00001180


	//   ....[8]....
        /*00b8*/ 	.word	0x00002330


	//   ....[9]....
        /*00bc*/ 	.word	0x000042b0


	//   ....[10]....
        /*00c0*/ 	.word	0x000044c0


	//   ....[11]....
        /*00c4*/ 	.word	0x000044f0


	//   ....[12]....
        /*00c8*/ 	.word	0x00004df0


	//   ....[13]....
        /*00cc*/ 	.word	0x00005020


	//----- nvinfo : EIATTR_VRC_CTA_INIT_COUNT
	.align		4
.L_43:
        /*00d0*/ 	.byte	0x02, 0x4a
        /*00d2*/ 	.byte	0x80
	.zero		1


	//----- nvinfo : EIATTR_SYSCALL_OFFSETS
	.align		4
        /*00d4*/ 	.byte	0x04, 0x46
        /*00d6*/ 	.short	(.L_45 - .L_44)


	//   ....[0]....
.L_44:
        /*00d8*/ 	.word	0x00006680


	//   ....[1]....
        /*00dc*/ 	.word	0x000067c0


	//   ....[2]....
        /*00e0*/ 	.word	0x00006f80


	//----- nvinfo : EIATTR_MBARRIER_INSTR_OFFSETS
	.align		4
.L_45:
        /*00e4*/ 	.byte	0x04, 0x39
        /*00e6*/ 	.short	(.L_47 - .L_46)


	//   ....[0]....
.L_46:
        /*00e8*/ 	.word	0x00000620
        /*00ec*/ 	.word	0x000000ff
        /*00f0*/ 	.word	0x00000000
        /*00f4*/ 	.short	0x0100
        /*00f6*/ 	.byte	0x04
	.zero		1


	//   ....[1]....
        /*00f8*/ 	.word	0x00000630
        /*00fc*/ 	.word	0x000000ff
        /*0100*/ 	.word	0x00000110
        /*0104*/ 	.short	0x0100
        /*0106*/ 	.byte	0x04
	.zero		1


	//   ....[2]....
        /*0108*/ 	.word	0x00000640
        /*010c*/ 	.word	0x000000ff
        /*0110*/ 	.word	0x00000008
        /*0114*/ 	.short	0x0100
        /*0116*/ 	.byte	0x04
	.zero		1


	//   ....[3]....
        /*0118*/ 	.word	0x00000650
        /*011c*/ 	.word	0x000000ff
        /*0120*/ 	.word	0x00000118
        /*0124*/ 	.short	0x0100
        /*0126*/ 	.byte	0x04
	.zero		1


	//   ....[4]....
        /*0128*/ 	.word	0x00000660
        /*012c*/ 	.word	0x000000ff
        /*0130*/ 	.word	0x00000010
        /*0134*/ 	.short	0x0100
        /*0136*/ 	.byte	0x04
	.zero		1


	//   ....[5]....
        /*0138*/ 	.word	0x00000670
        /*013c*/ 	.word	0x000000ff
        /*0140*/ 	.word	0x00000120
        /*0144*/ 	.short	0x0100
        /*0146*/ 	.byte	0x04
	.zero		1


	//   ....[6]....
        /*0148*/ 	.word	0x00000680
        /*014c*/ 	.word	0x000000ff
        /*0150*/ 	.word	0x00000018
        /*0154*/ 	.short	0x0100
        /*0156*/ 	.byte	0x04
	.zero		1


	//   ....[7]....
        /*0158*/ 	.word	0x00000690
        /*015c*/ 	.word	0x000000ff
        /*0160*/ 	.word	0x00000128
        /*0164*/ 	.short	0x0100
        /*0166*/ 	.byte	0x04
	.zero		1


	//   ....[8]....
        /*0168*/ 	.word	0x000006a0
        /*016c*/ 	.word	0x000000ff
        /*0170*/ 	.word	0x00000020
        /*0174*/ 	.short	0x0100
        /*0176*/ 	.byte	0x04
	.zero		1


	//   ....[9]....
        /*0178*/ 	.word	0x000006b0
        /*017c*/ 	.word	0x000000ff
        /*0180*/ 	.word	0x00000130
        /*0184*/ 	.short	0x0100
        /*0186*/ 	.byte	0x04
	.zero		1


	//   ....[10]....
        /*0188*/ 	.word	0x000006c0
        /*018c*/ 	.word	0x000000ff
        /*0190*/ 	.word	0x00000028
        /*0194*/ 	.short	0x0100
        /*0196*/ 	.byte	0x04
	.zero		1


	//   ....[11]....
        /*0198*/ 	.word	0x000006d0
        /*019c*/ 	.word	0x000000ff
        /*01a0*/ 	.word	0x00000138
        /*01a4*/ 	.short	0x0100
        /*01a6*/ 	.byte	0x04
	.zero		1


	//   ....[12]....
        /*01a8*/ 	.word	0x000006e0
        /*01ac*/ 	.word	0x000000ff
        /*01b0*/ 	.word	0x00000030
        /*01b4*/ 	.short	0x0100
        /*01b6*/ 	.byte	0x04
	.zero		1


	//   ....[13]....
        /*01b8*/ 	.word	0x000006f0
        /*01bc*/ 	.word	0x000000ff
        /*01c0*/ 	.word	0x00000140
        /*01c4*/ 	.short	0x0100
        /*01c6*/ 	.byte	0x04
	.zero		1


	//   ....[14]....
        /*01c8*/ 	.word	0x00000700
        /*01cc*/ 	.word	0x000000ff
        /*01d0*/ 	.word	0x00000038
        /*01d4*/ 	.short	0x0100
        /*01d6*/ 	.byte	0x04
	.zero		1


	//   ....[15]....
        /*01d8*/ 	.word	0x00000710
        /*01dc*/ 	.word	0x000000ff
        /*01e0*/ 	.word	0x00000148
        /*01e4*/ 	.short	0x0100
        /*01e6*/ 	.byte	0x04
	.zero		1


	//   ....[16]....
        /*01e8*/ 	.word	0x00000720
        /*01ec*/ 	.word	0x000000ff
        /*01f0*/ 	.word	0x00000040
        /*01f4*/ 	.short	0x0100
        /*01f6*/ 	.byte	0x04
	.zero		1


	//   ....[17]....
        /*01f8*/ 	.word	0x00000730
        /*01fc*/ 	.word	0x000000ff
        /*0200*/ 	.word	0x00000150
        /*0204*/ 	.short	0x0100
        /*0206*/ 	.byte	0x04
	.zero		1


	//   ....[18]....
        /*0208*/ 	.word	0x00000740
        /*020c*/ 	.word	0x000000ff
        /*0210*/ 	.word	0x00000048
        /*0214*/ 	.short	0x0100
        /*0216*/ 	.byte	0x04
	.zero		1


	//   ....[19]....
        /*0218*/ 	.word	0x00000750
        /*021c*/ 	.word	0x000000ff
        /*0220*/ 	.word	0x00000158
        /*0224*/ 	.short	0x0100
        /*0226*/ 	.byte	0x04
	.zero		1


	//   ....[20]....
        /*0228*/ 	.word	0x00000760
        /*022c*/ 	.word	0x000000ff
        /*0230*/ 	.word	0x00000050
        /*0234*/ 	.short	0x0100
        /*0236*/ 	.byte	0x04
	.zero		1


	//   ....[21]....
        /*0238*/ 	.word	0x00000770
        /*023c*/ 	.word	0x000000ff
        /*0240*/ 	.word	0x00000160
        /*0244*/ 	.short	0x0100
        /*0246*/ 	.byte	0x04
	.zero		1


	//   ....[22]....
        /*0248*/ 	.word	0x00000780
        /*024c*/ 	.word	0x000000ff
        /*0250*/ 	.word	0x00000058
        /*0254*/ 	.short	0x0100
        /*0256*/ 	.byte	0x04
	.zero		1


	//   ....[23]....
        /*0258*/ 	.word	0x00000790
        /*025c*/ 	.word	0x000000ff
        /*0260*/ 	.word	0x00000168
        /*0264*/ 	.short	0x0100
        /*0266*/ 	.byte	0x04
	.zero		1


	//   ....[24]....
        /*0268*/ 	.word	0x000007a0
        /*026c*/ 	.word	0x000000ff
        /*0270*/ 	.word	0x00000060
        /*0274*/ 	.short	0x0100
        /*0276*/ 	.byte	0x04
	.zero		1


	//   ....[25]....
        /*0278*/ 	.word	0x000007b0
        /*027c*/ 	.word	0x000000ff
        /*0280*/ 	.word	0x00000170
        /*0284*/ 	.short	0x0100
        /*0286*/ 	.byte	0x04
	.zero		1


	//   ....[26]....
        /*0288*/ 	.word	0x000007c0
        /*028c*/ 	.word	0x000000ff
        /*0290*/ 	.word	0x00000068
        /*0294*/ 	.short	0x0100
        /*0296*/ 	.byte	0x04
	.zero		1


	//   ....[27]....
        /*0298*/ 	.word	0x000007d0
        /*029c*/ 	.word	0x000000ff
        /*02a0*/ 	.word	0x00000178
        /*02a4*/ 	.short	0x0100
        /*02a6*/ 	.byte	0x04
	.zero		1


	//   ....[28]....
        /*02a8*/ 	.word	0x000007e0
        /*02ac*/ 	.word	0x000000ff
        /*02b0*/ 	.word	0x00000070
        /*02b4*/ 	.short	0x0100
        /*02b6*/ 	.byte	0x04
	.zero		1


	//   ....[29]....
        /*02b8*/ 	.word	0x000007f0
        /*02bc*/ 	.word	0x000000ff
        /*02c0*/ 	.word	0x00000180
        /*02c4*/ 	.short	0x0100
        /*02c6*/ 	.byte	0x04
	.zero		1


	//   ....[30]....
        /*02c8*/ 	.word	0x00000800
        /*02cc*/ 	.word	0x000000ff
        /*02d0*/ 	.word	0x00000078
        /*02d4*/ 	.short	0x0100
        /*02d6*/ 	.byte	0x04
	.zero		1


	//   ....[31]....
        /*02d8*/ 	.word	0x00000810
        /*02dc*/ 	.word	0x000000ff
        /*02e0*/ 	.word	0x00000188
        /*02e4*/ 	.short	0x0100
        /*02e6*/ 	.byte	0x04
	.zero		1


	//   ....[32]....
        /*02e8*/ 	.word	0x00000820
        /*02ec*/ 	.word	0x000000ff
        /*02f0*/ 	.word	0x00000080
        /*02f4*/ 	.short	0x0100
        /*02f6*/ 	.byte	0x04
	.zero		1


	//   ....[33]....
        /*02f8*/ 	.word	0x00000830
        /*02fc*/ 	.word	0x000000ff
        /*0300*/ 	.word	0x00000190
        /*0304*/ 	.short	0x0100
        /*0306*/ 	.byte	0x04
	.zero		1


	//   ....[34]....
        /*0308*/ 	.word	0x00000840
        /*030c*/ 	.word	0x000000ff
        /*0310*/ 	.word	0x00000088
        /*0314*/ 	.short	0x0100
        /*0316*/ 	.byte	0x04
	.zero		1


	//   ....[35]....
        /*0318*/ 	.word	0x00000850
        /*031c*/ 	.word	0x000000ff
        /*0320*/ 	.word	0x00000198
        /*0324*/ 	.short	0x0100
        /*0326*/ 	.byte	0x04
	.zero		1


	//   ....[36]....
        /*0328*/ 	.word	0x00000860
        /*032c*/ 	.word	0x000000ff
        /*0330*/ 	.word	0x00000090
        /*0334*/ 	.short	0x0100
        /*0336*/ 	.byte	0x04
	.zero		1


	//   ....[37]....
        /*0338*/ 	.word	0x00000870
        /*033c*/ 	.word	0x000000ff
        /*0340*/ 	.word	0x000001a0
        /*0344*/ 	.short	0x0100
        /*0346*/ 	.byte	0x04
	.zero		1


	//   ....[38]....
        /*0348*/ 	.word	0x00000880
        /*034c*/ 	.word	0x000000ff
        /*0350*/ 	.word	0x00000098
        /*0354*/ 	.short	0x0100
        /*0356*/ 	.byte	0x04
	.zero		1


	//   ....[39]....
        /*0358*/ 	.word	0x00000890
        /*035c*/ 	.word	0x000000ff
        /*0360*/ 	.word	0x000001a8
        /*0364*/ 	.short	0x0100
        /*0366*/ 	.byte	0x04
	.zero		1


	//   ....[40]....
        /*0368*/ 	.word	0x000008a0
        /*036c*/ 	.word	0x000000ff
        /*0370*/ 	.word	0x000000a0
        /*0374*/ 	.short	0x0100
        /*0376*/ 	.byte	0x04
	.zero		1


	//   ....[41]....
        /*0378*/ 	.word	0x000008b0
        /*037c*/ 	.word	0x000000ff
        /*0380*/ 	.word	0x000001b0
        /*0384*/ 	.short	0x0100
        /*0386*/ 	.byte	0x04
	.zero		1


	//   ....[42]....
        /*0388*/ 	.word	0x000008c0
        /*038c*/ 	.word	0x000000ff
        /*0390*/ 	.word	0x000000a8
        /*0394*/ 	.short	0x0100
        /*0396*/ 	.byte	0x04
	.zero		1


	//   ....[43]....
        /*0398*/ 	.word	0x000008d0
        /*039c*/ 	.word	0x000000ff
        /*03a0*/ 	.word	0x000001b8
        /*03a4*/ 	.short	0x0100
        /*03a6*/ 	.byte	0x04
	.zero		1


	//   ....[44]....
        /*03a8*/ 	.word	0x000008e0
        /*03ac*/ 	.word	0x000000ff
        /*03b0*/ 	.word	0x000000b0
        /*03b4*/ 	.short	0x0100
        /*03b6*/ 	.byte	0x04
	.zero		1


	//   ....[45]....
        /*03b8*/ 	.word	0x000008f0
        /*03bc*/ 	.word	0x000000ff
        /*03c0*/ 	.word	0x000001c0
        /*03c4*/ 	.short	0x0100
        /*03c6*/ 	.byte	0x04
	.zero		1


	//   ....[46]....
        /*03c8*/ 	.word	0x00000900
        /*03cc*/ 	.word	0x000000ff
        /*03d0*/ 	.word	0x000000b8
        /*03d4*/ 	.short	0x0100
        /*03d6*/ 	.byte	0x04
	.zero		1


	//   ....[47]....
        /*03d8*/ 	.word	0x00000910
        /*03dc*/ 	.word	0x000000ff
        /*03e0*/ 	.word	0x000001c8
        /*03e4*/ 	.short	0x0100
        /*03e6*/ 	.byte	0x04
	.zero		1


	//   ....[48]....
        /*03e8*/ 	.word	0x00000920
        /*03ec*/ 	.word	0x000000ff
        /*03f0*/ 	.word	0x000000c0
        /*03f4*/ 	.short	0x0100
        /*03f6*/ 	.byte	0x04
	.zero		1


	//   ....[49]....
        /*03f8*/ 	.word	0x00000930
        /*03fc*/ 	.word	0x000000ff
        /*0400*/ 	.word	0x000001d0
        /*0404*/ 	.short	0x0100
        /*0406*/ 	.byte	0x04
	.zero		1


	//   ....[50]....
        /*0408*/ 	.word	0x00000940
        /*040c*/ 	.word	0x000000ff
        /*0410*/ 	.word	0x000000c8
        /*0414*/ 	.short	0x0100
        /*0416*/ 	.byte	0x04
	.zero		1


	//   ....[51]....
        /*0418*/ 	.word	0x00000950
        /*041c*/ 	.word	0x000000ff
        /*0420*/ 	.word	0x000001d8
        /*0424*/ 	.short	0x0100
        /*0426*/ 	.byte	0x04
	.zero		1


	//   ....[52]....
        /*0428*/ 	.word	0x00000960
        /*042c*/ 	.word	0x000000ff
        /*0430*/ 	.word	0x000000d0
        /*0434*/ 	.short	0x0100
        /*0436*/ 	.byte	0x04
	.zero		1


	//   ....[53]....
        /*0438*/ 	.word	0x00000970
        /*043c*/ 	.word	0x000000ff
        /*0440*/ 	.word	0x000001e0
        /*0444*/ 	.short	0x0100
        /*0446*/ 	.byte	0x04
	.zero		1


	//   ....[54]....
        /*0448*/ 	.word	0x00000980
        /*044c*/ 	.word	0x000000ff
        /*0450*/ 	.word	0x000000d8
        /*0454*/ 	.short	0x0100
        /*0456*/ 	.byte	0x04
	.zero		1


	//   ....[55]....
        /*0458*/ 	.word	0x00000990
        /*045c*/ 	.word	0x000000ff
        /*0460*/ 	.word	0x000001e8
        /*0464*/ 	.short	0x0100
        /*0466*/ 	.byte	0x04
	.zero		1


	//   ....[56]....
        /*0468*/ 	.word	0x000009a0
        /*046c*/ 	.word	0x000000ff
        /*0470*/ 	.word	0x000000e0
        /*0474*/ 	.short	0x0100
        /*0476*/ 	.byte	0x04
	.zero		1


	//   ....[57]....
        /*0478*/ 	.word	0x000009b0
        /*047c*/ 	.word	0x000000ff
        /*0480*/ 	.word	0x000001f0
        /*0484*/ 	.short	0x0100
        /*0486*/ 	.byte	0x04
	.zero		1


	//   ....[58]....
        /*0488*/ 	.word	0x000009c0
        /*048c*/ 	.word	0x000000ff
        /*0490*/ 	.word	0x000000e8
        /*0494*/ 	.short	0x0100
        /*0496*/ 	.byte	0x04
	.zero		1


	//   ....[59]....
        /*0498*/ 	.word	0x000009d0
        /*049c*/ 	.word	0x000000ff
        /*04a0*/ 	.word	0x000001f8
        /*04a4*/ 	.short	0x0100
        /*04a6*/ 	.byte	0x04
	.zero		1


	//   ....[60]....
        /*04a8*/ 	.word	0x000009e0
        /*04ac*/ 	.word	0x000000ff
        /*04b0*/ 	.word	0x000000f0
        /*04b4*/ 	.short	0x0100
        /*04b6*/ 	.byte	0x04
	.zero		1


	//   ....[61]....
        /*04b8*/ 	.word	0x000009f0
        /*04bc*/ 	.word	0x000000ff
        /*04c0*/ 	.word	0x00000200
        /*04c4*/ 	.short	0x0100
        /*04c6*/ 	.byte	0x04
	.zero		1


	//   ....[62]....
        /*04c8*/ 	.word	0x00000a00
        /*04cc*/ 	.word	0x000000ff
        /*04d0*/ 	.word	0x000000f8
        /*04d4*/ 	.short	0x0100
        /*04d6*/ 	.byte	0x04
	.zero		1


	//   ....[63]....
        /*04d8*/ 	.word	0x00000a10
        /*04dc*/ 	.word	0x000000ff
        /*04e0*/ 	.word	0x00000208
        /*04e4*/ 	.short	0x0100
        /*04e6*/ 	.byte	0x04
	.zero		1


	//   ....[64]....
        /*04e8*/ 	.word	0x00000a20
        /*04ec*/ 	.word	0x000000ff
        /*04f0*/ 	.word	0x00000100
        /*04f4*/ 	.short	0x0100
        /*04f6*/ 	.byte	0x04
	.zero		1


	//   ....[65]....
        /*04f8*/ 	.word	0x00000a30
        /*04fc*/ 	.word	0x000000ff
        /*0500*/ 	.word	0x00000210
        /*0504*/ 	.short	0x0100
        /*0506*/ 	.byte	0x04
	.zero		1


	//   ....[66]....
        /*0508*/ 	.word	0x00000a40
        /*050c*/ 	.word	0x000000ff
        /*0510*/ 	.word	0x00000108
        /*0514*/ 	.short	0x0100
        /*0516*/ 	.byte	0x04
	.zero		1


	//   ....[67]....
        /*0518*/ 	.word	0x00000a50
        /*051c*/ 	.word	0x000000ff
        /*0520*/ 	.word	0x00000218
        /*0524*/ 	.short	0x0100
        /*0526*/ 	.byte	0x04
	.zero		1


	//   ....[68]....
        /*0528*/ 	.word	0x00000b90
        /*052c*/ 	.word	0x000000ff
        /*0530*/ 	.word	0x00000220
        /*0534*/ 	.short	0x0100
        /*0536*/ 	.byte	0x04
	.zero		1


	//   ....[69]....
        /*0538*/ 	.word	0x00000ba0
        /*053c*/ 	.word	0x000000ff
        /*0540*/ 	.word	0x00000228
        /*0544*/ 	.short	0x0100
        /*0546*/ 	.byte	0x04
	.zero		1


	//   ....[70]....
        /*0548*/ 	.word	0x00000c90
        /*054c*/ 	.word	0x000000ff
        /*0550*/ 	.word	0x00000230
        /*0554*/ 	.short	0x0100
        /*0556*/ 	.byte	0x06
	.zero		1


	//   ....[71]....
        /*0558*/ 	.word	0x00000ca0
        /*055c*/ 	.word	0x000000ff
        /*0560*/ 	.word	0x00000238
        /*0564*/ 	.short	0x0100
        /*0566*/ 	.byte	0x06
	.zero		1


	//   ....[72]....
        /*0568*/ 	.word	0x00000de0
        /*056c*/ 	.word	0x000000ff
        /*0570*/ 	.word	0x00000240
        /*0574*/ 	.short	0x0100
        /*0576*/ 	.byte	0x06
	.zero		1


	//   ....[73]....
        /*0578*/ 	.word	0x00000df0
        /*057c*/ 	.word	0x000000ff
        /*0580*/ 	.word	0x00000250
        /*0584*/ 	.short	0x0100
        /*0586*/ 	.byte	0x06
	.zero		1


	//   ....[74]....
        /*0588*/ 	.word	0x00000e00
        /*058c*/ 	.word	0x000000ff
        /*0590*/ 	.word	0x00000248
        /*0594*/ 	.short	0x0100
        /*0596*/ 	.byte	0x06
	.zero		1


	//   ....[75]....
        /*0598*/ 	.word	0x00000e10
        /*059c*/ 	.word	0x000000ff
        /*05a0*/ 	.word	0x00000258
        /*05a4*/ 	.short	0x0100
        /*05a6*/ 	.byte	0x06
	.zero		1


	//   ....[76]....
        /*05a8*/ 	.word	0x00000f40
        /*05ac*/ 	.word	0x000000ff
        /*05b0*/ 	.word	0x00000260
        /*05b4*/ 	.short	0x0100
        /*05b6*/ 	.byte	0x04
	.zero		1


	//   ....[77]....
        /*05b8*/ 	.word	0x00000f50
        /*05bc*/ 	.word	0x000000ff
        /*05c0*/ 	.word	0x00000280
        /*05c4*/ 	.short	0x0100
        /*05c6*/ 	.byte	0x04
	.zero		1


	//   ....[78]....
        /*05c8*/ 	.word	0x00000f60
        /*05cc*/ 	.word	0x000000ff
        /*05d0*/ 	.word	0x00000268
        /*05d4*/ 	.short	0x0100
        /*05d6*/ 	.byte	0x04
	.zero		1


	//   ....[79]....
        /*05d8*/ 	.word	0x00000f70
        /*05dc*/ 	.word	0x000000ff
        /*05e0*/ 	.word	0x00000288
        /*05e4*/ 	.short	0x0100
        /*05e6*/ 	.byte	0x04
	.zero		1


	//   ....[80]....
        /*05e8*/ 	.word	0x00000f80
        /*05ec*/ 	.word	0x000000ff
        /*05f0*/ 	.word	0x00000270
        /*05f4*/ 	.short	0x0100
        /*05f6*/ 	.byte	0x04
	.zero		1


	//   ....[81]....
        /*05f8*/ 	.word	0x00000f90
        /*05fc*/ 	.word	0x000000ff
        /*0600*/ 	.word	0x00000290
        /*0604*/ 	.short	0x0100
        /*0606*/ 	.byte	0x04
	.zero		1


	//   ....[82]....
        /*0608*/ 	.word	0x00000fa0
        /*060c*/ 	.word	0x000000ff
        /*0610*/ 	.word	0x00000278
        /*0614*/ 	.short	0x0100
        /*0616*/ 	.byte	0x04
	.zero		1


	//   ....[83]....
        /*0618*/ 	.word	0x00000fb0
        /*061c*/ 	.word	0x000000ff
        /*0620*/ 	.word	0x00000298
        /*0624*/ 	.short	0x0100
        /*0626*/ 	.byte	0x04
	.zero		1


	//   ....[84]....
        /*0628*/ 	.word	0x000010a0
        /*062c*/ 	.word	0x000000ff
        /*0630*/ 	.word	0x000002a0
        /*0634*/ 	.short	0x0100
        /*0636*/ 	.byte	0x04
	.zero		1


	//   ....[85]....
        /*0638*/ 	.word	0x000010b0
        /*063c*/ 	.word	0x000000ff
        /*0640*/ 	.word	0x000002b0
        /*0644*/ 	.short	0x0100
        /*0646*/ 	.byte	0x04
	.zero		1


	//   ....[86]....
        /*0648*/ 	.word	0x000010c0
        /*064c*/ 	.word	0x000000ff
        /*0650*/ 	.word	0x000002a8
        /*0654*/ 	.short	0x0100
        /*0656*/ 	.byte	0x04
	.zero		1


	//   ....[87]....
        /*0658*/ 	.word	0x000010d0
        /*065c*/ 	.word	0x000000ff
        /*0660*/ 	.word	0x000002b8
        /*0664*/ 	.short	0x0100
        /*0666*/ 	.byte	0x04
	.zero		1


	//   ....[88]....
        /*0668*/ 	.word	0x00001be0
        /*066c*/ 	.word	0x00000000
        /*0670*/ 	.word	0x000002b0
        /*0674*/ 	.short	0x010a
        /*0676*/ 	.byte	0xff
	.zero		1


	//   ....[89]....
        /*0678*/ 	.word	0x00001c10
        /*067c*/ 	.word	0x00000000
        /*0680*/ 	.word	0x000002a0
        /*0684*/ 	.short	0x0101
        /*0686*/ 	.byte	0xff
	.zero		1


	//   ....[90]....
        /*0688*/ 	.word	0x00001cc0
        /*068c*/ 	.word	0x000000ff
        /*0690*/ 	.word	0x00000110
        /*0694*/ 	.short	0x010a
        /*0696*/ 	.byte	0x04
	.zero		1


	//   ....[91]....
        /*0698*/ 	.word	0x00001d40
        /*069c*/ 	.word	0x000000ff
        /*06a0*/ 	.word	0x00000110
        /*06a4*/ 	.short	0x010a
        /*06a6*/ 	.byte	0x21
	.zero		1


	//   ....[92]....
        /*06a8*/ 	.word	0x00001ed0
        /*06ac*/ 	.word	0x000000ff
        /*06b0*/ 	.word	0x00000110
        /*06b4*/ 	.short	0x010a
        /*06b6*/ 	.byte	0x08
	.zero		1


	//   ....[93]....
        /*06b8*/ 	.word	0x00001ff0
        /*06bc*/ 	.word	0x000000ff
        /*06c0*/ 	.word	0x00000238
        /*06c4*/ 	.short	0x0101
        /*06c6*/ 	.byte	0x07
	.zero		1


	//   ....[94]....
        /*06c8*/ 	.word	0x00002010
        /*06cc*/ 	.word	0x000000ff
        /*06d0*/ 	.word	0x00000110
        /*06d4*/ 	.short	0x010a
        /*06d6*/ 	.byte	0x04
	.zero		1


	//   ....[95]....
        /*06d8*/ 	.word	0x00002090
        /*06dc*/ 	.word	0x000000ff
        /*06e0*/ 	.word	0x00000110
        /*06e4*/ 	.short	0x010a
        /*06e6*/ 	.byte	0x11
	.zero		1


	//   ....[96]....
        /*06e8*/ 	.word	0x00002220
        /*06ec*/ 	.word	0x000000ff
        /*06f0*/ 	.word	0x00000110
        /*06f4*/ 	.short	0x010a
        /*06f6*/ 	.byte	0x06
	.zero		1


	//   ....[97]....
        /*06f8*/ 	.word	0x00002360
        /*06fc*/ 	.word	0x00000003
        /*0700*/ 	.word	0x00000240
        /*0704*/ 	.short	0x010a
        /*0706*/ 	.byte	0xff
	.zero		1


	//   ....[98]....
        /*0708*/ 	.word	0x000024b0
        /*070c*/ 	.word	0x00000000
        /*0710*/ 	.word	0x00000000
        /*0714*/ 	.short	0x0101
        /*0716*/ 	.byte	0xff
	.zero		1


	//   ....[99]....
        /*0718*/ 	.word	0x00002a50
        /*071c*/ 	.word	0x000000ff
        /*0720*/ 	.word	0x00000000
        /*0724*/ 	.short	0x010a
        /*0726*/ 	.byte	0x04
	.zero		1


	//   ....[100]....
        /*0728*/ 	.word	0x00002ae0
        /*072c*/ 	.word	0x000000ff
        /*0730*/ 	.word	0x00000000
        /*0734*/ 	.short	0x010a
        /*0736*/ 	.byte	0x05
	.zero		1


	//   ....[101]....
        /*0738*/ 	.word	0x00002b70
        /*073c*/ 	.word	0x000000ff
        /*0740*/ 	.word	0x00000000
        /*0744*/ 	.short	0x010a
        /*0746*/ 	.byte	0x05
	.zero		1


	//   ....[102]....
        /*0748*/ 	.word	0x00002c00
        /*074c*/ 	.word	0x000000ff
        /*0750*/ 	.word	0x00000000
        /*0754*/ 	.short	0x010a
        /*0756*/ 	.byte	0x05
	.zero		1


	//   ....[103]....
        /*0758*/ 	.word	0x00002c90
        /*075c*/ 	.word	0x000000ff
        /*0760*/ 	.word	0x00000000
        /*0764*/ 	.short	0x010a
        /*0766*/ 	.byte	0x05
	.zero		1


	//   ....[104]....
        /*0768*/ 	.word	0x00002d20
        /*076c*/ 	.word	0x000000ff
        /*0770*/ 	.word	0x00000000
        /*0774*/ 	.short	0x010a
        /*0776*/ 	.byte	0x05
	.zero		1


	//   ....[105]....
        /*0778*/ 	.word	0x00002db0
        /*077c*/ 	.word	0x000000ff
        /*0780*/ 	.word	0x00000000
        /*0784*/ 	.short	0x010a
        /*0786*/ 	.byte	0x05
	.zero		1


	//   ....[106]....
        /*0788*/ 	.word	0x00002e40
        /*078c*/ 	.word	0x000000ff
        /*0790*/ 	.word	0x00000000
        /*0794*/ 	.short	0x010a
        /*0796*/ 	.byte	0x05
	.zero		1


	//   ....[107]....
        /*0798*/ 	.word	0x00002ed0
        /*079c*/ 	.word	0x000000ff
        /*07a0*/ 	.word	0x00000000
        /*07a4*/ 	.short	0x010a
        /*07a6*/ 	.byte	0x05
	.zero		1


	//   ....[108]....
        /*07a8*/ 	.word	0x00002f60
        /*07ac*/ 	.word	0x000000ff
        /*07b0*/ 	.word	0x00000000
        /*07b4*/ 	.short	0x010a
        /*07b6*/ 	.byte	0x05
	.zero		1


	//   ....[109]....
        /*07b8*/ 	.word	0x00002ff0
        /*07bc*/ 	.word	0x000000ff
        /*07c0*/ 	.word	0x00000000
        /*07c4*/ 	.short	0x010a
        /*07c6*/ 	.byte	0x05
	.zero		1


	//   ....[110]....
        /*07c8*/ 	.word	0x00003080
        /*07cc*/ 	.word	0x000000ff
        /*07d0*/ 	.word	0x00000000
        /*07d4*/ 	.short	0x010a
        /*07d6*/ 	.byte	0x05
	.zero		1


	//   ....[111]....
        /*07d8*/ 	.word	0x00003110
        /*07dc*/ 	.word	0x000000ff
        /*07e0*/ 	.word	0x00000000
        /*07e4*/ 	.short	0x010a
        /*07e6*/ 	.byte	0x05
	.zero		1


	//   ....[112]....
        /*07e8*/ 	.word	0x000031a0
        /*07ec*/ 	.word	0x000000ff
        /*07f0*/ 	.word	0x00000000
        /*07f4*/ 	.short	0x010a
        /*07f6*/ 	.byte	0x05
	.zero		1


	//   ....[113]....
        /*07f8*/ 	.word	0x00003230
        /*07fc*/ 	.word	0x000000ff
        /*0800*/ 	.word	0x00000000
        /*0804*/ 	.short	0x010a
        /*0806*/ 	.byte	0x05
	.zero		1


	//   ....[114]....
        /*0808*/ 	.word	0x000032c0
        /*080c*/ 	.word	0x000000ff
        /*0810*/ 	.word	0x00000000
        /*0814*/ 	.short	0x010a
        /*0816*/ 	.byte	0x05
	.zero		1


	//   ....[115]....
        /*0818*/ 	.word	0x00003350
        /*081c*/ 	.word	0x000000ff
        /*0820*/ 	.word	0x00000000
        /*0824*/ 	.short	0x010a
        /*0826*/ 	.byte	0x05
	.zero		1


	//   ....[116]....
        /*0828*/ 	.word	0x000033e0
        /*082c*/ 	.word	0x000000ff
        /*0830*/ 	.word	0x00000000
        /*0834*/ 	.short	0x010a
        /*0836*/ 	.byte	0x05
	.zero		1


	//   ....[117]....
        /*0838*/ 	.word	0x00003470
        /*083c*/ 	.word	0x000000ff
        /*0840*/ 	.word	0x00000000
        /*0844*/ 	.short	0x010a
        /*0846*/ 	.byte	0x05
	.zero		1


	//   ....[118]....
        /*0848*/ 	.word	0x00003500
        /*084c*/ 	.word	0x000000ff
        /*0850*/ 	.word	0x00000000
        /*0854*/ 	.short	0x010a
        /*0856*/ 	.byte	0x05
	.zero		1


	//   ....[119]....
        /*0858*/ 	.word	0x00003590
        /*085c*/ 	.word	0x000000ff
        /*0860*/ 	.word	0x00000000
        /*0864*/ 	.short	0x010a
        /*0866*/ 	.byte	0x05
	.zero		1


	//   ....[120]....
        /*0868*/ 	.word	0x00003620
        /*086c*/ 	.word	0x000000ff
        /*0870*/ 	.word	0x00000000
        /*0874*/ 	.short	0x010a
        /*0876*/ 	.byte	0x05
	.zero		1


	//   ....[121]....
        /*0878*/ 	.word	0x000036b0
        /*087c*/ 	.word	0x000000ff
        /*0880*/ 	.word	0x00000000
        /*0884*/ 	.short	0x010a
        /*0886*/ 	.byte	0x05
	.zero		1


	//   ....[122]....
        /*0888*/ 	.word	0x00003740
        /*088c*/ 	.word	0x000000ff
        /*0890*/ 	.word	0x00000000
        /*0894*/ 	.short	0x010a
        /*0896*/ 	.byte	0x05
	.zero		1


	//   ....[123]....
        /*0898*/ 	.word	0x000037d0
        /*089c*/ 	.word	0x000000ff
        /*08a0*/ 	.word	0x00000000
        /*08a4*/ 	.short	0x010a
        /*08a6*/ 	.byte	0x05
	.zero		1


	//   ....[124]....
        /*08a8*/ 	.word	0x00003860
        /*08ac*/ 	.word	0x000000ff
        /*08b0*/ 	.word	0x00000000
        /*08b4*/ 	.short	0x010a
        /*08b6*/ 	.byte	0x05
	.zero		1


	//   ....[125]....
        /*08b8*/ 	.word	0x000038f0
        /*08bc*/ 	.word	0x000000ff
        /*08c0*/ 	.word	0x00000000
        /*08c4*/ 	.short	0x010a
        /*08c6*/ 	.byte	0x05
	.zero		1


	//   ....[126]....
        /*08c8*/ 	.word	0x00003980
        /*08cc*/ 	.word	0x000000ff
        /*08d0*/ 	.word	0x00000000
        /*08d4*/ 	.short	0x010a
        /*08d6*/ 	.byte	0x05
	.zero		1


	//   ....[127]....
        /*08d8*/ 	.word	0x00003a10
        /*08dc*/ 	.word	0x000000ff
        /*08e0*/ 	.word	0x00000000
        /*08e4*/ 	.short	0x010a
        /*08e6*/ 	.byte	0x05
	.zero		1


	//   ....[128]....
        /*08e8*/ 	.word	0x00003aa0
        /*08ec*/ 	.word	0x000000ff
        /*08f0*/ 	.word	0x00000000
        /*08f4*/ 	.short	0x010a
        /*08f6*/ 	.byte	0x05
	.zero		1


	//   ....[129]....
        /*08f8*/ 	.word	0x00003b30
        /*08fc*/ 	.word	0x000000ff
        /*0900*/ 	.word	0x00000000
        /*0904*/ 	.short	0x010a
        /*0906*/ 	.byte	0x05
	.zero		1


	//   ....[130]....
        /*0908*/ 	.word	0x00003bc0
        /*090c*/ 	.word	0x000000ff
        /*0910*/ 	.word	0x00000000
        /*0914*/ 	.short	0x010a
        /*0916*/ 	.byte	0x05
	.zero		1


	//   ....[131]....
        /*0918*/ 	.word	0x00003c50
        /*091c*/ 	.word	0x000000ff
        /*0920*/ 	.word	0x00000000
        /*0924*/ 	.short	0x010a
        /*0926*/ 	.byte	0x05
	.zero		1


	//   ....[132]....
        /*0928*/ 	.word	0x00003cf0
        /*092c*/ 	.word	0x00000000
        /*0930*/ 	.word	0x00000000
        /*0934*/ 	.short	0x010a
        /*0936*/ 	.byte	0xff
	.zero		1


	//   ....[133]....
        /*0938*/ 	.word	0x00003e10
        /*093c*/ 	.word	0x00000002
        /*0940*/ 	.word	0x000002a0
        /*0944*/ 	.short	0x010a
        /*0946*/ 	.byte	0xff
	.zero		1


	//   ....[134]....
        /*0948*/ 	.word	0x00003e80
        /*094c*/ 	.word	0x00000002
        /*0950*/ 	.word	0x00000000
        /*0954*/ 	.short	0x0101
        /*0956*/ 	.byte	0xff
	.zero		1


	//   ....[135]....
        /*0958*/ 	.word	0x00003ea0
        /*095c*/ 	.word	0x000000ff
        /*0960*/ 	.word	0x00000250
        /*0964*/ 	.short	0x010a
        /*0966*/ 	.byte	0x04
	.zero		1


	//   ....[136]....
        /*0968*/ 	.word	0x00003fc0
        /*096c*/ 	.word	0x00000002
        /*0970*/ 	.word	0x00000240
        /*0974*/ 	.short	0x010a
        /*0976*/ 	.byte	0xff
	.zero		1


	//   ....[137]....
        /*0978*/ 	.word	0x000040c0
        /*097c*/ 	.word	0x00000002
        /*0980*/ 	.word	0x00000000
        /*0984*/ 	.short	0x0101
        /*0986*/ 	.byte	0xff
	.zero		1


	//   ....[138]....
        /*0988*/ 	.word	0x00004150
        /*098c*/ 	.word	0x000000ff
        /*0990*/ 	.word	0x00000250
        /*0994*/ 	.short	0x0106
        /*0996*/ 	.byte	0x04
	.zero		1


	//   ....[139]....
        /*0998*/ 	.word	0x00004170
        /*099c*/ 	.word	0x000000ff
        /*09a0*/ 	.word	0x00000250
        /*09a4*/ 	.short	0x010a
        /*09a6*/ 	.byte	0x04
	.zero		1


	//   ....[140]....
        /*09a8*/ 	.word	0x00004200
        /*09ac*/ 	.word	0x000000ff
        /*09b0*/ 	.word	0x00000250
        /*09b4*/ 	.short	0x0106
        /*09b6*/ 	.byte	0x07
	.zero		1


	//   ....[141]....
        /*09b8*/ 	.word	0x00004240
        /*09bc*/ 	.word	0x00000000
        /*09c0*/ 	.word	0x00000250
        /*09c4*/ 	.short	0x010a
        /*09c6*/ 	.byte	0xff
	.zero		1


	//   ....[142]....
        /*09c8*/ 	.word	0x00004730
        /*09cc*/ 	.word	0x00000000
        /*09d0*/ 	.word	0x00000240
        /*09d4*/ 	.short	0x010a
        /*09d6*/ 	.byte	0xff
	.zero		1


	//   ....[143]....
        /*09d8*/ 	.word	0x00004830
        /*09dc*/ 	.word	0x00000003
        /*09e0*/ 	.word	0x00000000
        /*09e4*/ 	.short	0x0101
        /*09e6*/ 	.byte	0xff
	.zero		1


	//   ....[144]....
        /*09e8*/ 	.word	0x00004840
        /*09ec*/ 	.word	0x000000ff
        /*09f0*/ 	.word	0x00000000
        /*09f4*/ 	.short	0x010a
        /*09f6*/ 	.byte	0x04
	.zero		1


	//   ....[145]....
        /*09f8*/ 	.word	0x00004860
        /*09fc*/ 	.word	0x000000ff
        /*0a00*/ 	.word	0x00000280
        /*0a04*/ 	.short	0x010a
        /*0a06*/ 	.byte	0x12
	.zero		1


	//   ....[146]....
        /*0a08*/ 	.word	0x00004940
        /*0a0c*/ 	.word	0x000000ff
        /*0a10*/ 	.word	0x00000000
        /*0a14*/ 	.short	0x010a
        /*0a16*/ 	.byte	0x06
	.zero		1


	//   ....[147]....
        /*0a18*/ 	.word	0x00004a40
        /*0a1c*/ 	.word	0x000000ff
        /*0a20*/ 	.word	0x00000000
        /*0a24*/ 	.short	0x010a
        /*0a26*/ 	.byte	0x04
	.zero		1


	//   ....[148]....
        /*0a28*/ 	.word	0x00004c20
        /*0a2c*/ 	.word	0x000000ff
        /*0a30*/ 	.word	0x00000000
        /*0a34*/ 	.short	0x010a
        /*0a36*/ 	.byte	0x04
	.zero		1


	//   ....[149]....
        /*0a38*/ 	.word	0x00004cb0
        /*0a3c*/ 	.word	0x000000ff
        /*0a40*/ 	.word	0x00000000
        /*0a44*/ 	.short	0x010a
        /*0a46*/ 	.byte	0x05
	.zero		1


	//   ....[150]....
        /*0a48*/ 	.word	0x00004d40
        /*0a4c*/ 	.word	0x000000ff
        /*0a50*/ 	.word	0x00000000
        /*0a54*/ 	.short	0x010a
        /*0a56*/ 	.byte	0x05
	.zero		1


	//   ....[151]....
        /*0a58*/ 	.word	0x00004dd0
        /*0a5c*/ 	.word	0x000000ff
        /*0a60*/ 	.word	0x00000000
        /*0a64*/ 	.short	0x010a
        /*0a66*/ 	.byte	0x04
	.zero		1


	//   ....[152]....
        /*0a68*/ 	.word	0x00005270
        /*0a6c*/ 	.word	0x00000007
        /*0a70*/ 	.word	0x00000240
        /*0a74*/ 	.short	0x010a
        /*0a76*/ 	.byte	0xff
	.zero		1


	//   ....[153]....
        /*0a78*/ 	.word	0x000053e0
        /*0a7c*/ 	.word	0x00000000
        /*0a80*/ 	.word	0x00000000
        /*0a84*/ 	.short	0x0101
        /*0a86*/ 	.byte	0xff
	.zero		1


	//   ....[154]....
        /*0a88*/ 	.word	0x00005850
        /*0a8c*/ 	.word	0x000000ff
        /*0a90*/ 	.word	0x00000238
        /*0a94*/ 	.short	0x010a
        /*0a96*/ 	.byte	0x11
	.zero		1


	//   ....[155]....
        /*0a98*/ 	.word	0x000059d0
        /*0a9c*/ 	.word	0x000000ff
        /*0aa0*/ 	.word	0x00000228
        /*0aa4*/ 	.short	0x010a
        /*0aa6*/ 	.byte	0x11
	.zero		1


	//   ....[156]....
        /*0aa8*/ 	.word	0x00005be0
        /*0aac*/ 	.word	0x000000ff
        /*0ab0*/ 	.word	0x00000220
        /*0ab4*/ 	.short	0x010b
        /*0ab6*/ 	.byte	0x11
	.zero		1


	//   ....[157]....
        /*0ab8*/ 	.word	0x00005bf0
        /*0abc*/ 	.word	0x000000ff
        /*0ac0*/ 	.word	0x00000000
        /*0ac4*/ 	.short	0x0101
        /*0ac6*/ 	.byte	0x1b
	.zero		1


	//   ....[158]....
        /*0ac8*/ 	.word	0x00005c30
        /*0acc*/ 	.word	0x00000000
        /*0ad0*/ 	.word	0x00000228
        /*0ad4*/ 	.short	0x010a
        /*0ad6*/ 	.byte	0xff
	.zero		1


	//   ....[159]....
        /*0ad8*/ 	.word	0x00005f40
        /*0adc*/ 	.word	0x00000003
        /*0ae0*/ 	.word	0x00000240
        /*0ae4*/ 	.short	0x010a
        /*0ae6*/ 	.byte	0xff
	.zero		1


	//   ....[160]....
        /*0ae8*/ 	.word	0x000060c0
        /*0aec*/ 	.word	0x00000000
        /*0af0*/ 	.word	0x00000000
        /*0af4*/ 	.short	0x0101
        /*0af6*/ 	.byte	0xff
	.zero		1


	//   ....[161]....
        /*0af8*/ 	.word	0x00006b60
        /*0afc*/ 	.word	0x000000ff
        /*0b00*/ 	.word	0x00000220
        /*0b04*/ 	.short	0x010a
        /*0b06*/ 	.byte	0x2c
	.zero		1


	//   ....[162]....
        /*0b08*/ 	.word	0x00006b70
        /*0b0c*/ 	.word	0x00000016
        /*0b10*/ 	.word	0x00000260
        /*0b14*/ 	.short	0x010a
        /*0b16*/ 	.byte	0xff
	.zero		1


	//   ....[163]....
        /*0b18*/ 	.word	0x00006d00
        /*0b1c*/ 	.word	0x000000ff
        /*0b20*/ 	.word	0x00000220
        /*0b24*/ 	.short	0x010a
        /*0b26*/ 	.byte	0x2c
	.zero		1


	//   ....[164]....
        /*0b28*/ 	.word	0x00006e00
        /*0b2c*/ 	.word	0x000000ff
        /*0b30*/ 	.word	0x00000000
        /*0b34*/ 	.short	0x0101
        /*0b36*/ 	.byte	0x04
	.zero		1


	//   ....[165]....
        /*0b38*/ 	.word	0x00006e60
        /*0b3c*/ 	.word	0x00000016
        /*0b40*/ 	.word	0x00000260
        /*0b44*/ 	.short	0x010a
        /*0b46*/ 	.byte	0xff
	.zero		1


	//   ....[166]....
        /*0b48*/ 	.word	0x000074c0
        /*0b4c*/ 	.word	0x000000ff
        /*0b50*/ 	.word	0x00000000
        /*0b54*/ 	.short	0x0101
        /*0b56*/ 	.byte	0x04
	.zero		1


	//   ....[167]....
        /*0b58*/ 	.word	0x000082c0
        /*0b5c*/ 	.word	0x00000000
        /*0b60*/ 	.word	0x000002b0
        /*0b64*/ 	.short	0x010a
        /*0b66*/ 	.byte	0xff
	.zero		1


	//   ....[168]....
        /*0b68*/ 	.word	0x00008320
        /*0b6c*/ 	.word	0x00000000
        /*0b70*/ 	.word	0x00000110
        /*0b74*/ 	.short	0x010a
        /*0b76*/ 	.byte	0xff
	.zero		1


	//   ....[169]....
        /*0b78*/ 	.word	0x00008380
        /*0b7c*/ 	.word	0x00000000
        /*0b80*/ 	.word	0x00000110
        /*0b84*/ 	.short	0x010a
        /*0b86*/ 	.byte	0xff
	.zero		1


	//   ....[170]....
        /*0b88*/ 	.word	0x000083d0
        /*0b8c*/ 	.word	0x00000003
        /*0b90*/ 	.word	0x00000240
        /*0b94*/ 	.short	0x010a
        /*0b96*/ 	.byte	0xff
	.zero		1


	//   ....[171]....
        /*0b98*/ 	.word	0x00008430
        /*0b9c*/ 	.word	0x00000000
        /*0ba0*/ 	.word	0x00000000
        /*0ba4*/ 	.short	0x010a
        /*0ba6*/ 	.byte	0xff
	.zero		1


	//   ....[172]....
        /*0ba8*/ 	.word	0x00008490
        /*0bac*/ 	.word	0x00000000
        /*0bb0*/ 	.word	0x00000000
        /*0bb4*/ 	.short	0x010a
        /*0bb6*/ 	.byte	0xff
	.zero		1


	//   ....[173]....
        /*0bb8*/ 	.word	0x000084f0
        /*0bbc*/ 	.word	0x00000000
        /*0bc0*/ 	.word	0x00000000
        /*0bc4*/ 	.short	0x010a
        /*0bc6*/ 	.byte	0xff
	.zero		1


	//   ....[174]....
        /*0bc8*/ 	.word	0x00008550
        /*0bcc*/ 	.word	0x00000000
        /*0bd0*/ 	.word	0x00000000
        /*0bd4*/ 	.short	0x010a
        /*0bd6*/ 	.byte	0xff
	.zero		1


	//   ....[175]....
        /*0bd8*/ 	.word	0x000085b0
        /*0bdc*/ 	.word	0x00000000
        /*0be0*/ 	.word	0x00000000
        /*0be4*/ 	.short	0x010a
        /*0be6*/ 	.byte	0xff
	.zero		1


	//   ....[176]....
        /*0be8*/ 	.word	0x00008610
        /*0bec*/ 	.word	0x00000000
        /*0bf0*/ 	.word	0x00000000
        /*0bf4*/ 	.short	0x010a
        /*0bf6*/ 	.byte	0xff
	.zero		1


	//   ....[177]....
        /*0bf8*/ 	.word	0x00008670
        /*0bfc*/ 	.word	0x00000000
        /*0c00*/ 	.word	0x00000000
        /*0c04*/ 	.short	0x010a
        /*0c06*/ 	.byte	0xff
	.zero		1


	//   ....[178]....
        /*0c08*/ 	.word	0x000086d0
        /*0c0c*/ 	.word	0x00000000
        /*0c10*/ 	.word	0x00000000
        /*0c14*/ 	.short	0x010a
        /*0c16*/ 	.byte	0xff
	.zero		1


	//   ....[179]....
        /*0c18*/ 	.word	0x00008730
        /*0c1c*/ 	.word	0x00000000
        /*0c20*/ 	.word	0x00000000
        /*0c24*/ 	.short	0x010a
        /*0c26*/ 	.byte	0xff
	.zero		1


	//   ....[180]....
        /*0c28*/ 	.word	0x00008790
        /*0c2c*/ 	.word	0x00000000
        /*0c30*/ 	.word	0x00000000
        /*0c34*/ 	.short	0x010a
        /*0c36*/ 	.byte	0xff
	.zero		1


	//   ....[181]....
        /*0c38*/ 	.word	0x000087f0
        /*0c3c*/ 	.word	0x00000000
        /*0c40*/ 	.word	0x00000000
        /*0c44*/ 	.short	0x010a
        /*0c46*/ 	.byte	0xff
	.zero		1


	//   ....[182]....
        /*0c48*/ 	.word	0x00008850
        /*0c4c*/ 	.word	0x00000000
        /*0c50*/ 	.word	0x00000000
        /*0c54*/ 	.short	0x010a
        /*0c56*/ 	.byte	0xff
	.zero		1


	//   ....[183]....
        /*0c58*/ 	.word	0x000088b0
        /*0c5c*/ 	.word	0x00000000
        /*0c60*/ 	.word	0x00000000
        /*0c64*/ 	.short	0x010a
        /*0c66*/ 	.byte	0xff
	.zero		1


	//   ....[184]....
        /*0c68*/ 	.word	0x00008910
        /*0c6c*/ 	.word	0x00000000
        /*0c70*/ 	.word	0x00000000
        /*0c74*/ 	.short	0x010a
        /*0c76*/ 	.byte	0xff
	.zero		1


	//   ....[185]....
        /*0c78*/ 	.word	0x00008970
        /*0c7c*/ 	.word	0x00000000
        /*0c80*/ 	.word	0x00000000
        /*0c84*/ 	.short	0x010a
        /*0c86*/ 	.byte	0xff
	.zero		1


	//   ....[186]....
        /*0c88*/ 	.word	0x000089d0
        /*0c8c*/ 	.word	0x00000000
        /*0c90*/ 	.word	0x00000000
        /*0c94*/ 	.short	0x010a
        /*0c96*/ 	.byte	0xff
	.zero		1


	//   ....[187]....
        /*0c98*/ 	.word	0x00008a30
        /*0c9c*/ 	.word	0x00000000
        /*0ca0*/ 	.word	0x00000000
        /*0ca4*/ 	.short	0x010a
        /*0ca6*/ 	.byte	0xff
	.zero		1


	//   ....[188]....
        /*0ca8*/ 	.word	0x00008a90
        /*0cac*/ 	.word	0x00000000
        /*0cb0*/ 	.word	0x00000000
        /*0cb4*/ 	.short	0x010a
        /*0cb6*/ 	.byte	0xff
	.zero		1


	//   ....[189]....
        /*0cb8*/ 	.word	0x00008af0
        /*0cbc*/ 	.word	0x00000000
        /*0cc0*/ 	.word	0x00000000
        /*0cc4*/ 	.short	0x010a
        /*0cc6*/ 	.byte	0xff
	.zero		1


	//   ....[190]....
        /*0cc8*/ 	.word	0x00008b50
        /*0ccc*/ 	.word	0x00000000
        /*0cd0*/ 	.word	0x00000000
        /*0cd4*/ 	.short	0x010a
        /*0cd6*/ 	.byte	0xff
	.zero		1


	//   ....[191]....
        /*0cd8*/ 	.word	0x00008bb0
        /*0cdc*/ 	.word	0x00000000
        /*0ce0*/ 	.word	0x00000000
        /*0ce4*/ 	.short	0x010a
        /*0ce6*/ 	.byte	0xff
	.zero		1


	//   ....[192]....
        /*0ce8*/ 	.word	0x00008c10
        /*0cec*/ 	.word	0x00000000
        /*0cf0*/ 	.word	0x00000000
        /*0cf4*/ 	.short	0x010a
        /*0cf6*/ 	.byte	0xff
	.zero		1


	//   ....[193]....
        /*0cf8*/ 	.word	0x00008c70
        /*0cfc*/ 	.word	0x00000000
        /*0d00*/ 	.word	0x00000000
        /*0d04*/ 	.short	0x010a
        /*0d06*/ 	.byte	0xff
	.zero		1


	//   ....[194]....
        /*0d08*/ 	.word	0x00008cd0
        /*0d0c*/ 	.word	0x00000000
        /*0d10*/ 	.word	0x00000000
        /*0d14*/ 	.short	0x010a
        /*0d16*/ 	.byte	0xff
	.zero		1


	//   ....[195]....
        /*0d18*/ 	.word	0x00008d30
        /*0d1c*/ 	.word	0x00000000
        /*0d20*/ 	.word	0x00000000
        /*0d24*/ 	.short	0x010a
        /*0d26*/ 	.byte	0xff
	.zero		1


	//   ....[196]....
        /*0d28*/ 	.word	0x00008d90
        /*0d2c*/ 	.word	0x00000000
        /*0d30*/ 	.word	0x00000000
        /*0d34*/ 	.short	0x010a
        /*0d36*/ 	.byte	0xff
	.zero		1


	//   ....[197]....
        /*0d38*/ 	.word	0x00008df0
        /*0d3c*/ 	.word	0x00000000
        /*0d40*/ 	.word	0x00000000
        /*0d44*/ 	.short	0x010a
        /*0d46*/ 	.byte	0xff
	.zero		1


	//   ....[198]....
        /*0d48*/ 	.word	0x00008e50
        /*0d4c*/ 	.word	0x00000000
        /*0d50*/ 	.word	0x00000000
        /*0d54*/ 	.short	0x010a
        /*0d56*/ 	.byte	0xff
	.zero		1


	//   ....[199]....
        /*0d58*/ 	.word	0x00008eb0
        /*0d5c*/ 	.word	0x00000000
        /*0d60*/ 	.word	0x00000000
        /*0d64*/ 	.short	0x010a
        /*0d66*/ 	.byte	0xff
	.zero		1


	//   ....[200]....
        /*0d68*/ 	.word	0x00008f10
        /*0d6c*/ 	.word	0x00000000
        /*0d70*/ 	.word	0x00000000
        /*0d74*/ 	.short	0x010a
        /*0d76*/ 	.byte	0xff
	.zero		1


	//   ....[201]....
        /*0d78*/ 	.word	0x00008f70
        /*0d7c*/ 	.word	0x00000000
        /*0d80*/ 	.word	0x00000000
        /*0d84*/ 	.short	0x010a
        /*0d86*/ 	.byte	0xff
	.zero		1


	//   ....[202]....
        /*0d88*/ 	.word	0x00008fd0
        /*0d8c*/ 	.word	0x00000000
        /*0d90*/ 	.word	0x00000000
        /*0d94*/ 	.short	0x010a
        /*0d96*/ 	.byte	0xff
	.zero		1


	//   ....[203]....
        /*0d98*/ 	.word	0x00009030
        /*0d9c*/ 	.word	0x00000000
        /*0da0*/ 	.word	0x00000000
        /*0da4*/ 	.short	0x010a
        /*0da6*/ 	.byte	0xff
	.zero		1


	//   ....[204]....
        /*0da8*/ 	.word	0x00009080
        /*0dac*/ 	.word	0x00000002
        /*0db0*/ 	.word	0x000002a0
        /*0db4*/ 	.short	0x010a
        /*0db6*/ 	.byte	0xff
	.zero		1


	//   ....[205]....
        /*0db8*/ 	.word	0x000090e0
        /*0dbc*/ 	.word	0x00000002
        /*0dc0*/ 	.word	0x00000250
        /*0dc4*/ 	.short	0x010a
        /*0dc6*/ 	.byte	0xff
	.zero		1


	//   ....[206]....
        /*0dc8*/ 	.word	0x00009130
        /*0dcc*/ 	.word	0x00000002
        /*0dd0*/ 	.word	0x00000240
        /*0dd4*/ 	.short	0x010a
        /*0dd6*/ 	.byte	0xff
	.zero		1


	//   ....[207]....
        /*0dd8*/ 	.word	0x00009190
        /*0ddc*/ 	.word	0x00000000
        /*0de0*/ 	.word	0x00000250
        /*0de4*/ 	.short	0x010a
        /*0de6*/ 	.byte	0xff
	.zero		1


	//   ....[208]....
        /*0de8*/ 	.word	0x000091e0
        /*0dec*/ 	.word	0x00000000
        /*0df0*/ 	.word	0x00000240
        /*0df4*/ 	.short	0x010a
        /*0df6*/ 	.byte	0xff
	.zero		1


	//   ....[209]....
        /*0df8*/ 	.word	0x00009240
        /*0dfc*/ 	.word	0x00000002
        /*0e00*/ 	.word	0x00000280
        /*0e04*/ 	.short	0x010a
        /*0e06*/ 	.byte	0xff
	.zero		1


	//   ....[210]....
        /*0e08*/ 	.word	0x000092a0
        /*0e0c*/ 	.word	0x00000000
        /*0e10*/ 	.word	0x00000000
        /*0e14*/ 	.short	0x010a
        /*0e16*/ 	.byte	0xff
	.zero		1


	//   ....[211]....
        /*0e18*/ 	.word	0x00009300
        /*0e1c*/ 	.word	0x00000000
        /*0e20*/ 	.word	0x00000000
        /*0e24*/ 	.short	0x010a
        /*0e26*/ 	.byte	0xff
	.zero		1


	//   ....[212]....
        /*0e28*/ 	.word	0x00009360
        /*0e2c*/ 	.word	0x00000000
        /*0e30*/ 	.word	0x00000000
        /*0e34*/ 	.short	0x010a
        /*0e36*/ 	.byte	0xff
	.zero		1


	//   ....[213]....
        /*0e38*/ 	.word	0x000093c0
        /*0e3c*/ 	.word	0x00000000
        /*0e40*/ 	.word	0x00000000
        /*0e44*/ 	.short	0x010a
        /*0e46*/ 	.byte	0xff
	.zero		1


	//   ....[214]....
        /*0e48*/ 	.word	0x00009420
        /*0e4c*/ 	.word	0x00000000
        /*0e50*/ 	.word	0x00000000
        /*0e54*/ 	.short	0x010a
        /*0e56*/ 	.byte	0xff
	.zero		1


	//   ....[215]....
        /*0e58*/ 	.word	0x00009470
        /*0e5c*/ 	.word	0x00000007
        /*0e60*/ 	.word	0x00000240
        /*0e64*/ 	.short	0x010a
        /*0e66*/ 	.byte	0xff
	.zero		1


	//   ....[216]....
        /*0e68*/ 	.word	0x000094d0
        /*0e6c*/ 	.word	0x00000000
        /*0e70*/ 	.word	0x00000238
        /*0e74*/ 	.short	0x010a
        /*0e76*/ 	.byte	0xff
	.zero		1


	//   ....[217]....
        /*0e78*/ 	.word	0x00009530
        /*0e7c*/ 	.word	0x00000000
        /*0e80*/ 	.word	0x00000228
        /*0e84*/ 	.short	0x010a
        /*0e86*/ 	.byte	0xff
	.zero		1


	//   ....[218]....
        /*0e88*/ 	.word	0x00009580
        /*0e8c*/ 	.word	0x00000003
        /*0e90*/ 	.word	0x00000240
        /*0e94*/ 	.short	0x010a
        /*0e96*/ 	.byte	0xff
	.zero		1


	//   ....[219]....
        /*0e98*/ 	.word	0x000095e0
        /*0e9c*/ 	.word	0x00000000
        /*0ea0*/ 	.word	0x00000220
        /*0ea4*/ 	.short	0x010a
        /*0ea6*/ 	.byte	0xff
	.zero		1


	//   ....[220]....
        /*0ea8*/ 	.word	0x00009630
        /*0eac*/ 	.word	0x00000016
        /*0eb0*/ 	.word	0x00000260
        /*0eb4*/ 	.short	0x010a
        /*0eb6*/ 	.byte	0xff
	.zero		1


	//----- nvinfo : EIATTR_NUM_MBARRIERS
	.align		4
.L_47:
        /*0eb8*/ 	.byte	0x03, 0x38
        /*0eba*/ 	.short	0x0058


	//----- nvinfo : EIATTR_EXIT_INSTR_OFFSETS
	.align		4
        /*0ebc*/ 	.byte	0x04, 0x1c
        /*0ebe*/ 	.short	(.L_49 - .L_48)


	//   ....[0]....
.L_48:
        /*0ec0*/ 	.word	0x00003d20


	//   ....[1]....
        /*0ec4*/ 	.word	0x00004210


	//   ....[2]....
        /*0ec8*/ 	.word	0x00004270


	//   ....[3]....
        /*0ecc*/ 	.word	0x00005030


	//   ....[4]....
        /*0ed0*/ 	.word	0x00005c60


	//   ....[5]....
        /*0ed4*/ 	.word	0x00005ca0


	//   ....[6]....
        /*0ed8*/ 	.word	0x000082b0


	//----- nvinfo : EIATTR_MAX_THREADS
	.align		4
.L_49:
        /*0edc*/ 	.byte	0x04, 0x05
        /*0ede*/ 	.short	(.L_51 - .L_50)
.L_50:
        /*0ee0*/ 	.word	0x00000100
        /*0ee4*/ 	.word	0x00000001
        /*0ee8*/ 	.word	0x00000001


	//----- nvinfo : EIATTR_CRS_STACK_SIZE
	.align		4
.L_51:
        /*0eec*/ 	.byte	0x04, 0x1e
        /*0eee*/ 	.short	(.L_53 - .L_52)
.L_52:
        /*0ef0*/ 	.word	0x00000000


	//----- nvinfo : EIATTR_CBANK_PARAM_SIZE
	.align		4
.L_53:
        /*0ef4*/ 	.byte	0x03, 0x19
        /*0ef6*/ 	.short	0x0800


	//----- nvinfo : EIATTR_PARAM_CBANK
	.align		4
        /*0ef8*/ 	.byte	0x04, 0x0a
        /*0efa*/ 	.short	(.L_55 - .L_54)
	.align		4
.L_54:
        /*0efc*/ 	.word	index@(.nv.constant0._ZN7cutlass13device_kernelINS_4gemm6kernel13GemmUniversalIN4cute5tupleIJiiiiEEENS1_10collective13CollectiveMmaINS1_35MainloopSm100TmaUmmaWarpSpecializedILi34ELi2ELi4ENS5_IJNS4_1CILi1EEENSA_ILi2EEESB_EEEEENS5_IJNSA_ILi128EEENSA_ILi64EEENSA_ILi32EEEEEENS_12float_e5m2_tENS5_IJlSB_lEEESJ_SK_NS4_8TiledMMAINS4_8MMA_AtomIJNS4_10MMA_TraitsINS4_19SM100_MMA_F8F6F4_SSEJSJ_SJ_fSF_SG_NS4_17integral_constantINS4_4UMMA5MajorELSR_0EEESS_NSP_INSQ_7ScaleInELST_0EEESU_EEEEEENS4_6LayoutINS5_IJSB_SB_SB_EEENS5_IJNSA_ILi0EEESZ_SZ_EEEEENS5_IJNS4_10UnderscoreES12_S12_EEEEENS4_23SM90_TMA_LOAD_MULTICASTENS4_14ComposedLayoutINS4_7SwizzleILi1ELi4ELi3EEENS4_18smem_ptr_flag_bitsILi8EEENSX_INS5_IJNSA_ILi8EEESH_EEENS5_IJSH_SB_EEEEEEEvNS4_8identityENS4_13SM90_TMA_LOADES1F_vS1G_EENS_8epilogue10collective18CollectiveEpilogueINS1J_23Sm100TmaWarpSpecializedILi1ELi1ELi64ELb0ELb0EEEJSI_NS5_IJNSX_ISF_SB_EENSX_ISG_SB_EEEEESJ_SK_SJ_SK_NS1J_6fusion15FusionCallbacksIS1N_NS1R_17LinearCombinationISJ_fSJ_fLNS_15FloatRoundStyleE2EEESI_S1Q_JEEENS4_5SM1004TMEM4LOAD26SM100_TMEM_LOAD_32dp32b64xES1H_NS16_INS17_ILi2ELi4ELi3EEES1A_NSX_INS5_IJS1B_SG_EEENS5_IJSG_SB_EEEEEEENS4_39AutoVectorizingCopyWithAssumedAlignmentILi128EEENS4_14SM90_TMA_STOREES25_S27_S27_EEEvvEEEEvNT_6ParamsE)
        /*0f00*/ 	.short	0x0380
        /*0f02*/ 	.short	0x0800


	//----- nvinfo : EIATTR_SW_WAR
	.align		4
.L_55:
        /*0f04*/ 	.byte	0x04, 0x36
        /*0f06*/ 	.short	(.L_57 - .L_56)
.L_56:
        /*0f08*/ 	.word	0x00000008
.L_57:


//--------------------- .nv.callgraph             --------------------------
	.section	.nv.callgraph,"",@"SHT_CUDA_CALLGRAPH"
	.align	4
	.sectionentsize	8
	.align		4
        /*0000*/ 	.word	0x00000000
	.align		4
        /*0004*/ 	.word	0xffffffff
	.align		4
        /*0008*/ 	.word	index@(_ZN7cutlass13device_kernelINS_4gemm6kernel13GemmUniversalIN4cute5tupleIJiiiiEEENS1_10collective13CollectiveMmaINS1_35MainloopSm100TmaUmmaWarpSpecializedILi34ELi2ELi4ENS5_IJNS4_1CILi1EEENSA_ILi2EEESB_EEEEENS5_IJNSA_ILi128EEENSA_ILi64EEENSA_ILi32EEEEEENS_12float_e5m2_tENS5_IJlSB_lEEESJ_SK_NS4_8TiledMMAINS4_8MMA_AtomIJNS4_10MMA_TraitsINS4_19SM100_MMA_F8F6F4_SSEJSJ_SJ_fSF_SG_NS4_17integral_constantINS4_4UMMA5MajorELSR_0EEESS_NSP_INSQ_7ScaleInELST_0EEESU_EEEEEENS4_6LayoutINS5_IJSB_SB_SB_EEENS5_IJNSA_ILi0EEESZ_SZ_EEEEENS5_IJNS4_10UnderscoreES12_S12_EEEEENS4_23SM90_TMA_LOAD_MULTICASTENS4_14ComposedLayoutINS4_7SwizzleILi1ELi4ELi3EEENS4_18smem_ptr_flag_bitsILi8EEENSX_INS5_IJNSA_ILi8EEESH_EEENS5_IJSH_SB_EEEEEEEvNS4_8identityENS4_13SM90_TMA_LOADES1F_vS1G_EENS_8epilogue10collective18CollectiveEpilogueINS1J_23Sm100TmaWarpSpecializedILi1ELi1ELi64ELb0ELb0EEEJSI_NS5_IJNSX_ISF_SB_EENSX_ISG_SB_EEEEESJ_SK_SJ_SK_NS1J_6fusion15FusionCallbacksIS1N_NS1R_17LinearCombinationISJ_fSJ_fLNS_15FloatRoundStyleE2EEESI_S1Q_JEEENS4_5SM1004TMEM4LOAD26SM100_TMEM_LOAD_32dp32b64xES1H_NS16_INS17_ILi2ELi4ELi3EEES1A_NSX_INS5_IJS1B_SG_EEENS5_IJSG_SB_EEEEEEENS4_39AutoVectorizingCopyWithAssumedAlignmentILi128EEENS4_14SM90_TMA_STOREES25_S27_S27_EEEvvEEEEvNT_6ParamsE)
	.align		4
        /*000c*/ 	.word	index@(__assertfail)
	.align		4
        /*0010*/ 	.word	0x00000000
	.align		4
        /*0014*/ 	.word	0xfffffffe
	.align		4
        /*0018*/ 	.word	0x00000000
	.align		4
        /*001c*/ 	.word	0xfffffffd
	.align		4
        /*0020*/ 	.word	0x00000000
	.align		4
        /*0024*/ 	.word	0xfffffffc


//--------------------- .nv.constant4             --------------------------
	.section	.nv.constant4,"a",@progbits
	.align	8
	.align		8
.nv.constant4:
        /*0000*/ 	.dword	__assertfail
	.align		8
        /*0008*/ 	.dword	__unnamed_1
	.align		8
        /*0010*/ 	.dword	__unnamed_2
	.align		8
        /*0018*/ 	.dword	_ZN40_INTERNAL_11381aa5_4_k_cu_db3b9f63_250564cuda3std3__45__cpo5beginE
	.align		8
        /*0020*/ 	.dword	_ZN40_INTERNAL_11381aa5_4_k_cu_db3b9f63_250564cuda3std3__45__cpo3endE
	.align		8
        /*0028*/ 	.dword	_ZN40_INTERNAL_11381aa5_4_k_cu_db3b9f63_250564cuda3std3__45__cpo6cbeginE
	.align		8
        /*0030*/ 	.dword	_ZN40_INTERNAL_11381aa5_4_k_cu_db3b9f63_250564cuda3std3__45__cpo4cendE
	.align		8
        /*0038*/ 	.dword	_ZN40_INTERNAL_11381aa5_4_k_cu_db3b9f63_250564cuda3std3__442_GLOBAL__N__11381aa5_4_k_cu_db3b9f63_250566ignoreE
	.align		8
        /*0040*/ 	.dword	_ZN40_INTERNAL_11381aa5_4_k_cu_db3b9f63_250564cuda3std3__419piecewise_constructE
	.align		8
        /*0048*/ 	.dword	_ZN40_INTERNAL_11381aa5_4_k_cu_db3b9f63_250564cuda3std3__48in_placeE
	.align		8
        /*0050*/ 	.dword	_ZN40_INTERNAL_11381aa5_4_k_cu_db3b9f63_250564cuda3std6ranges3__45__cpo4swapE
	.align		8
        /*0058*/ 	.dword	_ZN40_INTERNAL_11381aa5_4_k_cu_db3b9f63_250564cuda3std6ranges3__45__cpo9iter_moveE
	.align		8
        /*0060*/ 	.dword	_ZN40_INTERNAL_11381aa5_4_k_cu_db3b9f63_250564cute7productE
	.align		8
        /*0068*/ 	.dword	_ZN40_INTERNAL_11381aa5_4_k_cu_db3b9f63_250564cute1_E
	.align		8
        /*0070*/ 	.dword	$str$25
	.align		8
        /*0078*/ 	.dword	$str$26
	.align		8
        /*0080*/ 	.dword	$str$27
	.align		8
        /*0088*/ 	.dword	$str$28


//--------------------- .text._ZN7cutlass13device_kernelINS_4gemm6kernel13GemmUniversalIN4cute5tupleIJiiiiEEENS1_10collective13CollectiveMmaINS1_35MainloopSm100TmaUmmaWarpSpecializedILi34ELi2ELi4ENS5_IJNS4_1CILi1EEENSA_ILi2EEESB_EEEEENS5_IJNSA_ILi128EEENSA_ILi64EEENSA_ILi32EEEEEENS_12float_e5m2_tENS5_IJlSB_lEEESJ_SK_NS4_8TiledMMAINS4_8MMA_AtomIJNS4_10MMA_TraitsINS4_19SM100_MMA_F8F6F4_SSEJSJ_SJ_fSF_SG_NS4_17integral_constantINS4_4UMMA5MajorELSR_0EEESS_NSP_INSQ_7ScaleInELST_0EEESU_EEEEEENS4_6LayoutINS5_IJSB_SB_SB_EEENS5_IJNSA_ILi0EEESZ_SZ_EEEEENS5_IJNS4_10UnderscoreES12_S12_EEEEENS4_23SM90_TMA_LOAD_MULTICASTENS4_14ComposedLayoutINS4_7SwizzleILi1ELi4ELi3EEENS4_18smem_ptr_flag_bitsILi8EEENSX_INS5_IJNSA_ILi8EEESH_EEENS5_IJSH_SB_EEEEEEEvNS4_8identityENS4_13SM90_TMA_LOADES1F_vS1G_EENS_8epilogue10collective18CollectiveEpilogueINS1J_23Sm100TmaWarpSpecializedILi1ELi1ELi64ELb0ELb0EEEJSI_NS5_IJNSX_ISF_SB_EENSX_ISG_SB_EEEEESJ_SK_SJ_SK_NS1J_6fusion15FusionCallbacksIS1N_NS1R_17LinearCombinationISJ_fSJ_fLNS_15FloatRoundStyleE2EEESI_S1Q_JEEENS4_5SM1004TMEM4LOAD26SM100_TMEM_LOAD_32dp32b64xES1H_NS16_INS17_ILi2ELi4ELi3EEES1A_NSX_INS5_IJS1B_SG_EEENS5_IJSG_SB_EEEEEEENS4_39AutoVectorizingCopyWithAssumedAlignmentILi128EEENS4_14SM90_TMA_STOREES25_S27_S27_EEEvvEEEEvNT_6ParamsE --------------------------
	.section	.text._ZN7cutlass13device_kernelINS_4gemm6kernel13GemmUniversalIN4cute5tupleIJiiiiEEENS1_10collective13CollectiveMmaINS1_35MainloopSm100TmaUmmaWarpSpecializedILi34ELi2ELi4ENS5_IJNS4_1CILi1EEENSA_ILi2EEESB_EEEEENS5_IJNSA_ILi128EEENSA_ILi64EEENSA_ILi32EEEEEENS_12float_e5m2_tENS5_IJlSB_lEEESJ_SK_NS4_8TiledMMAINS4_8MMA_AtomIJNS4_10MMA_TraitsINS4_19SM100_MMA_F8F6F4_SSEJSJ_SJ_fSF_SG_NS4_17integral_constantINS4_4UMMA5MajorELSR_0EEESS_NSP_INSQ_7ScaleInELST_0EEESU_EEEEEENS4_6LayoutINS5_IJSB_SB_SB_EEENS5_IJNSA_ILi0EEESZ_SZ_EEEEENS5_IJNS4_10UnderscoreES12_S12_EEEEENS4_23SM90_TMA_LOAD_MULTICASTENS4_14ComposedLayoutINS4_7SwizzleILi1ELi4ELi3EEENS4_18smem_ptr_flag_bitsILi8EEENSX_INS5_IJNSA_ILi8EEESH_EEENS5_IJSH_SB_EEEEEEEvNS4_8identityENS4_13SM90_TMA_LOADES1F_vS1G_EENS_8epilogue10collective18CollectiveEpilogueINS1J_23Sm100TmaWarpSpecializedILi1ELi1ELi64ELb0ELb0EEEJSI_NS5_IJNSX_ISF_SB_EENSX_ISG_SB_EEEEESJ_SK_SJ_SK_NS1J_6fusion15FusionCallbacksIS1N_NS1R_17LinearCombinationISJ_fSJ_fLNS_15FloatRoundStyleE2EEESI_S1Q_JEEENS4_5SM1004TMEM4LOAD26SM100_TMEM_LOAD_32dp32b64xES1H_NS16_INS17_ILi2ELi4ELi3EEES1A_NSX_INS5_IJS1B_SG_EEENS5_IJSG_SB_EEEEEEENS4_39AutoVectorizingCopyWithAssumedAlignmentILi128EEENS4_14SM90_TMA_STOREES25_S27_S27_EEEvvEEEEvNT_6ParamsE,"ax",@progbits
	.align	128
.text._ZN7cutlass13device_kernelINS_4gemm6kernel13GemmUniversalIN4cute5tupleIJiiiiEEENS1_10collective13CollectiveMmaINS1_35MainloopSm100TmaUmmaWarpSpecializedILi34ELi2ELi4ENS5_IJNS4_1CILi1EEENSA_ILi2EEESB_EEEEENS5_IJNSA_ILi128EEENSA_ILi64EEENSA_ILi32EEEEEENS_12float_e5m2_tENS5_IJlSB_lEEESJ_SK_NS4_8TiledMMAINS4_8MMA_AtomIJNS4_10MMA_TraitsINS4_19SM100_MMA_F8F6F4_SSEJSJ_SJ_fSF_SG_NS4_17integral_constantINS4_4UMMA5MajorELSR_0EEESS_NSP_INSQ_7ScaleInELST_0EEESU_EEEEEENS4_6LayoutINS5_IJSB_SB_SB_EEENS5_IJNSA_ILi0EEESZ_SZ_EEEEENS5_IJNS4_10UnderscoreES12_S12_EEEEENS4_23SM90_TMA_LOAD_MULTICASTENS4_14ComposedLayoutINS4_7SwizzleILi1ELi4ELi3EEENS4_18smem_ptr_flag_bitsILi8EEENSX_INS5_IJNSA_ILi8EEESH_EEENS5_IJSH_SB_EEEEEEEvNS4_8identityENS4_13SM90_TMA_LOADES1F_vS1G_EENS_8epilogue10collective18CollectiveEpilogueINS1J_23Sm100TmaWarpSpecializedILi1ELi1ELi64ELb0ELb0EEEJSI_NS5_IJNSX_ISF_SB_EENSX_ISG_SB_EEEEESJ_SK_SJ_SK_NS1J_6fusion15FusionCallbacksIS1N_NS1R_17LinearCombinationISJ_fSJ_fLNS_15FloatRoundStyleE2EEESI_S1Q_JEEENS4_5SM1004TMEM4LOAD26SM100_TMEM_LOAD_32dp32b64xES1H_NS16_INS17_ILi2ELi4ELi3EEES1A_NSX_INS5_IJS1B_SG_EEENS5_IJSG_SB_EEEEEEENS4_39AutoVectorizingCopyWithAssumedAlignmentILi128EEENS4_14SM90_TMA_STOREES25_S27_S27_EEEvvEEEEvNT_6ParamsE:
        .type           _ZN7cutlass13device_kernelINS_4gemm6kernel13GemmUniversalIN4cute5tupleIJiiiiEEENS1_10collective13CollectiveMmaINS1_35MainloopSm100TmaUmmaWarpSpecializedILi34ELi2ELi4ENS5_IJNS4_1CILi1EEENSA_ILi2EEESB_EEEEENS5_IJNSA_ILi128EEENSA_ILi64EEENSA_ILi32EEEEEENS_12float_e5m2_tENS5_IJlSB_lEEESJ_SK_NS4_8TiledMMAINS4_8MMA_AtomIJNS4_10MMA_TraitsINS4_19SM100_MMA_F8F6F4_SSEJSJ_SJ_fSF_SG_NS4_17integral_constantINS4_4UMMA5MajorELSR_0EEESS_NSP_INSQ_7ScaleInELST_0EEESU_EEEEEENS4_6LayoutINS5_IJSB_SB_SB_EEENS5_IJNSA_ILi0EEESZ_SZ_EEEEENS5_IJNS4_10UnderscoreES12_S12_EEEEENS4_23SM90_TMA_LOAD_MULTICASTENS4_14ComposedLayoutINS4_7SwizzleILi1ELi4ELi3EEENS4_18smem_ptr_flag_bitsILi8EEENSX_INS5_IJNSA_ILi8EEESH_EEENS5_IJSH_SB_EEEEEEEvNS4_8identityENS4_13SM90_TMA_LOADES1F_vS1G_EENS_8epilogue10collective18CollectiveEpilogueINS1J_23Sm100TmaWarpSpecializedILi1ELi1ELi64ELb0ELb0EEEJSI_NS5_IJNSX_ISF_SB_EENSX_ISG_SB_EEEEESJ_SK_SJ_SK_NS1J_6fusion15FusionCallbacksIS1N_NS1R_17LinearCombinationISJ_fSJ_fLNS_15FloatRoundStyleE2EEESI_S1Q_JEEENS4_5SM1004TMEM4LOAD26SM100_TMEM_LOAD_32dp32b64xES1H_NS16_INS17_ILi2ELi4ELi3EEES1A_NSX_INS5_IJS1B_SG_EEENS5_IJSG_SB_EEEEEEENS4_39AutoVectorizingCopyWithAssumedAlignmentILi128EEENS4_14SM90_TMA_STOREES25_S27_S27_EEEvvEEEEvNT_6ParamsE,@function
        .size           _ZN7cutlass13device_kernelINS_4gemm6kernel13GemmUniversalIN4cute5tupleIJiiiiEEENS1_10collective13CollectiveMmaINS1_35MainloopSm100TmaUmmaWarpSpecializedILi34ELi2ELi4ENS5_IJNS4_1CILi1EEENSA_ILi2EEESB_EEEEENS5_IJNSA_ILi128EEENSA_ILi64EEENSA_ILi32EEEEEENS_12float_e5m2_tENS5_IJlSB_lEEESJ_SK_NS4_8TiledMMAINS4_8MMA_AtomIJNS4_10MMA_TraitsINS4_19SM100_MMA_F8F6F4_SSEJSJ_SJ_fSF_SG_NS4_17integral_constantINS4_4UMMA5MajorELSR_0EEESS_NSP_INSQ_7ScaleInELST_0EEESU_EEEEEENS4_6LayoutINS5_IJSB_SB_SB_EEENS5_IJNSA_ILi0EEESZ_SZ_EEEEENS5_IJNS4_10UnderscoreES12_S12_EEEEENS4_23SM90_TMA_LOAD_MULTICASTENS4_14ComposedLayoutINS4_7SwizzleILi1ELi4ELi3EEENS4_18smem_ptr_flag_bitsILi8EEENSX_INS5_IJNSA_ILi8EEESH_EEENS5_IJSH_SB_EEEEEEEvNS4_8identityENS4_13SM90_TMA_LOADES1F_vS1G_EENS_8epilogue10collective18CollectiveEpilogueINS1J_23Sm100TmaWarpSpecializedILi1ELi1ELi64ELb0ELb0EEEJSI_NS5_IJNSX_ISF_SB_EENSX_ISG_SB_EEEEESJ_SK_SJ_SK_NS1J_6fusion15FusionCallbacksIS1N_NS1R_17LinearCombinationISJ_fSJ_fLNS_15FloatRoundStyleE2EEESI_S1Q_JEEENS4_5SM1004TMEM4LOAD26SM100_TMEM_LOAD_32dp32b64xES1H_NS16_INS17_ILi2ELi4ELi3EEES1A_NSX_INS5_IJS1B_SG_EEENS5_IJSG_SB_EEEEEEENS4_39AutoVectorizingCopyWithAssumedAlignmentILi128EEENS4_14SM90_TMA_STOREES25_S27_S27_EEEvvEEEEvNT_6ParamsE,(.L_x_226 - _ZN7cutlass13device_kernelINS_4gemm6kernel13GemmUniversalIN4cute5tupleIJiiiiEEENS1_10collective13CollectiveMmaINS1_35MainloopSm100TmaUmmaWarpSpecializedILi34ELi2ELi4ENS5_IJNS4_1CILi1EEENSA_ILi2EEESB_EEEEENS5_IJNSA_ILi128EEENSA_ILi64EEENSA_ILi32EEEEEENS_12float_e5m2_tENS5_IJlSB_lEEESJ_SK_NS4_8TiledMMAINS4_8MMA_AtomIJNS4_10MMA_TraitsINS4_19SM100_MMA_F8F6F4_SSEJSJ_SJ_fSF_SG_NS4_17integral_constantINS4_4UMMA5MajorELSR_0EEESS_NSP_INSQ_7ScaleInELST_0EEESU_EEEEEENS4_6LayoutINS5_IJSB_SB_SB_EEENS5_IJNSA_ILi0EEESZ_SZ_EEEEENS5_IJNS4_10UnderscoreES12_S12_EEEEENS4_23SM90_TMA_LOAD_MULTICASTENS4_14ComposedLayoutINS4_7SwizzleILi1ELi4ELi3EEENS4_18smem_ptr_flag_bitsILi8EEENSX_INS5_IJNSA_ILi8EEESH_EEENS5_IJSH_SB_EEEEEEEvNS4_8identityENS4_13SM90_TMA_LOADES1F_vS1G_EENS_8epilogue10collective18CollectiveEpilogueINS1J_23Sm100TmaWarpSpecializedILi1ELi1ELi64ELb0ELb0EEEJSI_NS5_IJNSX_ISF_SB_EENSX_ISG_SB_EEEEESJ_SK_SJ_SK_NS1J_6fusion15FusionCallbacksIS1N_NS1R_17LinearCombinationISJ_fSJ_fLNS_15FloatRoundStyleE2EEESI_S1Q_JEEENS4_5SM1004TMEM4LOAD26SM100_TMEM_LOAD_32dp32b64xES1H_NS16_INS17_ILi2ELi4ELi3EEES1A_NSX_INS5_IJS1B_SG_EEENS5_IJSG_SB_EEEEEEENS4_39AutoVectorizingCopyWithAssumedAlignmentILi128EEENS4_14SM90_TMA_STOREES25_S27_S27_EEEvvEEEEvNT_6ParamsE)
        .other          _ZN7cutlass13device_kernelINS_4gemm6kernel13GemmUniversalIN4cute5tupleIJiiiiEEENS1_10collective13CollectiveMmaINS1_35MainloopSm100TmaUmmaWarpSpecializedILi34ELi2ELi4ENS5_IJNS4_1CILi1EEENSA_ILi2EEESB_EEEEENS5_IJNSA_ILi128EEENSA_ILi64EEENSA_ILi32EEEEEENS_12float_e5m2_tENS5_IJlSB_lEEESJ_SK_NS4_8TiledMMAINS4_8MMA_AtomIJNS4_10MMA_TraitsINS4_19SM100_MMA_F8F6F4_SSEJSJ_SJ_fSF_SG_NS4_17integral_constantINS4_4UMMA5MajorELSR_0EEESS_NSP_INSQ_7ScaleInELST_0EEESU_EEEEEENS4_6LayoutINS5_IJSB_SB_SB_EEENS5_IJNSA_ILi0EEESZ_SZ_EEEEENS5_IJNS4_10UnderscoreES12_S12_EEEEENS4_23SM90_TMA_LOAD_MULTICASTENS4_14ComposedLayoutINS4_7SwizzleILi1ELi4ELi3EEENS4_18smem_ptr_flag_bitsILi8EEENSX_INS5_IJNSA_ILi8EEESH_EEENS5_IJSH_SB_EEEEEEEvNS4_8identityENS4_13SM90_TMA_LOADES1F_vS1G_EENS_8epilogue10collective18CollectiveEpilogueINS1J_23Sm100TmaWarpSpecializedILi1ELi1ELi64ELb0ELb0EEEJSI_NS5_IJNSX_ISF_SB_EENSX_ISG_SB_EEEEESJ_SK_SJ_SK_NS1J_6fusion15FusionCallbacksIS1N_NS1R_17LinearCombinationISJ_fSJ_fLNS_15FloatRoundStyleE2EEESI_S1Q_JEEENS4_5SM1004TMEM4LOAD26SM100_TMEM_LOAD_32dp32b64xES1H_NS16_INS17_ILi2ELi4ELi3EEES1A_NSX_INS5_IJS1B_SG_EEENS5_IJSG_SB_EEEEEEENS4_39AutoVectorizingCopyWithAssumedAlignmentILi128EEENS4_14SM90_TMA_STOREES25_S27_S27_EEEvvEEEEvNT_6ParamsE,@"STO_CUDA_ENTRY STV_DEFAULT"
_ZN7cutlass13device_kernelINS_4gemm6kernel13GemmUniversalIN4cute5tupleIJiiiiEEENS1_10collective13CollectiveMmaINS1_35MainloopSm100TmaUmmaWarpSpecializedILi34ELi2ELi4ENS5_IJNS4_1CILi1EEENSA_ILi2EEESB_EEEEENS5_IJNSA_ILi128EEENSA_ILi64EEENSA_ILi32EEEEEENS_12float_e5m2_tENS5_IJlSB_lEEESJ_SK_NS4_8TiledMMAINS4_8MMA_AtomIJNS4_10MMA_TraitsINS4_19SM100_MMA_F8F6F4_SSEJSJ_SJ_fSF_SG_NS4_17integral_constantINS4_4UMMA5MajorELSR_0EEESS_NSP_INSQ_7ScaleInELST_0EEESU_EEEEEENS4_6LayoutINS5_IJSB_SB_SB_EEENS5_IJNSA_ILi0EEESZ_SZ_EEEEENS5_IJNS4_10UnderscoreES12_S12_EEEEENS4_23SM90_TMA_LOAD_MULTICASTENS4_14ComposedLayoutINS4_7SwizzleILi1ELi4ELi3EEENS4_18smem_ptr_flag_bitsILi8EEENSX_INS5_IJNSA_ILi8EEESH_EEENS5_IJSH_SB_EEEEEEEvNS4_8identityENS4_13SM90_TMA_LOADES1F_vS1G_EENS_8epilogue10collective18CollectiveEpilogueINS1J_23Sm100TmaWarpSpecializedILi1ELi1ELi64ELb0ELb0EEEJSI_NS5_IJNSX_ISF_SB_EENSX_ISG_SB_EEEEESJ_SK_SJ_SK_NS1J_6fusion15FusionCallbacksIS1N_NS1R_17LinearCombinationISJ_fSJ_fLNS_15FloatRoundStyleE2EEESI_S1Q_JEEENS4_5SM1004TMEM4LOAD26SM100_TMEM_LOAD_32dp32b64xES1H_NS16_INS17_ILi2ELi4ELi3EEES1A_NSX_INS5_IJS1B_SG_EEENS5_IJSG_SB_EEEEEEENS4_39AutoVectorizingCopyWithAssumedAlignmentILi128EEENS4_14SM90_TMA_STOREES25_S27_S27_EEEvvEEEEvNT_6ParamsE:
[----:B------:R-:W1:Y:S01]  /*0000*/  LDC R1, c[0x0][0x37c] ;  /* 0x0000df00ff017b82 */ /* 0x000e620000000800 */
[----:B------:R-:W2:Y:S01]  /*0010*/  S2R R131, SR_TID.X ;  /* 0x0000000000837919 */ /* 0x000ea20000002100 */
[----:B------:R-:W3:Y:S01]  /*0020*/  LDCU.64 UR8, c[0x0][0x890] ;  /* 0x00011200ff0877ac */ /* 0x000ee20008000a00 */
[----:B------:R-:W-:Y:S02]  /*0030*/  PRMT R141, RZ, 0x7610, R141 ;  /* 0x00007610ff8d7816 */ /* 0x000fe4000000008d */
[----:B------:R-:W-:Y:S01]  /*0040*/  ELECT P3, URZ, PT ;  /* 0x0000000000ff782f */ /* 0x000fe20003860000 */
[----:B---3--:R-:W-:-:S04]  /*0050*/  UISETP.NE.U32.AND UP0, UPT, UR8, URZ, UPT ;  /* 0x000000ff0800728c */ /* 0x008fc8000bf05070 */
[----:B------:R-:W-:Y:S01]  /*0060*/  UISETP.NE.AND.EX UP0, UPT, UR9, URZ, UPT, UP0 ;  /* 0x000000ff0900728c */ /* 0x000fe2000bf05300 */
[----:B--2---:R-:W-:-:S05]  /*0070*/  SHF.R.U32.HI R142, RZ, 0x5, R131 ;  /* 0x00000005ff8e7819 */ /* 0x004fca0000011683 */
[----:B------:R-:W2:Y:S02]  /*0080*/  SHFL.IDX PT, R0, R142, RZ, 0x1f ;  /* 0x00001fff8e007589 */ /* 0x000ea400000e0000 */
[----:B--2---:R-:W-:Y:S01]  /*0090*/  R2UR UR22, R0 ;  /* 0x00000000001672ca */ /* 0x004fe200000e0000 */
[----:B-1----:R-:W-:-:S14]  /*00a0*/  BRA.U UP0, `(.L_x_0) ;  /* 0x0000000100307547 */ /* 0x002fdc000b800000 */
[----:B------:R-:W1:Y:S02]  /*00b0*/  LDCU.64 UR4, c[0x0][0x888] ;  /* 0x00011100ff0477ac */ /* 0x000e640008000a00 */
[----:B-1----:R-:W-:-:S04]  /*00c0*/  UISETP.NE.U32.AND UP0, UPT, UR4, URZ, UPT ;  /* 0x000000ff0400728c */ /* 0x002fc8000bf05070 */
[----:B------:R-:W-:-:S09]  /*00d0*/  UISETP.NE.AND.EX UP0, UPT, UR5, URZ, UPT, UP0 ;  /* 0x000000ff0500728c */ /* 0x000fd2000bf05300 */
[----:B------:R-:W-:Y:S05]  /*00e0*/  BRA.U !UP0, `(.L_x_1) ;  /* 0x0000000108147547 */ /* 0x000fea000b800000 */
[----:B------:R-:W1:Y:S01]  /*00f0*/  LDC.64 R2, c[0x0][0x888] ;  /* 0x00022200ff027b82 */ /* 0x000e620000000a00 */
[----:B------:R-:W1:Y:S02]  /*0100*/  LDCU.64 UR4, c[0x0][0x358] ;  /* 0x00006b00ff0477ac */ /* 0x000e640008000a00 */
[----:B-1----:R1:W5:Y:S01]  /*0110*/  LDG.E R71, desc[UR4][R2.64] ;  /* 0x0000000402477981 */ /* 0x002362000c1e1900 */
[----:B------:R-:W-:Y:S01]  /*0120*/  HFMA2 R141, -RZ, RZ, 0, 5.9604644775390625e-08 ;  /* 0x00000001ff8d7431 */ /* 0x000fe200000001ff */
[----:B------:R-:W-:Y:S05]  /*0130*/  BRA `(.L_x_0) ;  /* 0x00000000000c7947 */ /* 0x000fea0003800000 */
.L_x_1:
[----:B------:R-:W1:Y:S01]  /*0140*/  LDCU UR4, c[0x0][0x880] ;  /* 0x00011000ff0477ac */ /* 0x000e620008000800 */
[----:B------:R-:W-:Y:S01]  /*0150*/  HFMA2 R141, -RZ, RZ, 0, 5.9604644775390625e-08 ;  /* 0x00000001ff8d7431 */ /* 0x000fe200000001ff */
[----:B-1----:R-:W-:-:S07]  /*0160*/  MOV R71, UR4 ;  /* 0x0000000400477c02 */ /* 0x002fce0008000f00 */
.L_x_0:
[----:B------:R-:W2:Y:S02]  /*0170*/  LDCU.64 UR4, c[0x0][0x8b0] ;  /* 0x00011600ff0477ac */ /* 0x000ea40008000a00 */
[----:B--2---:R-:W-:-:S04]  /*0180*/  UISETP.NE.U32.AND UP0, UPT, UR4, URZ, UPT ;  /* 0x000000ff0400728c */ /* 0x004fc8000bf05070 */
[----:B------:R-:W-:-:S09]  /*0190*/  UISETP.NE.AND.EX UP0, UPT, UR5, URZ, UPT, UP0 ;  /* 0x000000ff0500728c */ /* 0x000fd2000bf05300 */
[----:B------:R-:W-:Y:S05]  /*01a0*/  BRA.U UP0, `(.L_x_2) ;  /* 0x0000000100287547 */ /* 0x000fea000b800000 */
[----:B------:R-:W2:Y:S02]  /*01b0*/  LDCU.64 UR4, c[0x0][0x8a8] ;  /* 0x00011500ff0477ac */ /* 0x000ea40008000a00 */
[----:B--2---:R-:W-:-:S04]  /*01c0*/  UISETP.NE.U32.AND UP0, UPT, UR4, URZ, UPT ;  /* 0x000000ff0400728c */ /* 0x004fc8000bf05070 */
[----:B------:R-:W-:-:S09]  /*01d0*/  UISETP.NE.AND.EX UP0, UPT, UR5, URZ, UPT, UP0 ;  /* 0x000000ff0500728c */ /* 0x000fd2000bf05300 */
[----:B------:R-:W-:Y:S05]  /*01e0*/  BRA.U !UP0, `(.L_x_3) ;  /* 0x0000000108107547 */ /* 0x000fea000b800000 */
[----:B-1----:R-:W1:Y:S01]  /*01f0*/  LDC.64 R2, c[0x0][0x8a8] ;  /* 0x00022a00ff027b82 */ /* 0x002e620000000a00 */
[----:B------:R-:W1:Y:S02]  /*0200*/  LDCU.64 UR4, c[0x0][0x358] ;  /* 0x00006b00ff0477ac */ /* 0x000e640008000a00 */
[----:B-1----:R2:W5:Y:S01]  /*0210*/  LDG.E R70, desc[UR4][R2.64] ;  /* 0x0000000402467981 */ /* 0x002562000c1e1900 */
[----:B------:R-:W-:Y:S05]  /*0220*/  BRA `(.L_x_2) ;  /* 0x0000000000087947 */ /* 0x000fea0003800000 */
.L_x_3:
[----:B------:R-:W2:Y:S02]  /*0230*/  LDCU UR4, c[0x0][0x8a0] ;  /* 0x00011400ff0477ac */ /* 0x000ea40008000800 */
[----:B--2---:R-:W-:Y:S02]  /*0240*/  MOV R70, UR4 ;  /* 0x0000000400467c02 */ /* 0x004fe40008000f00 */
.L_x_2:
[----:B------:R-:W-:Y:S01]  /*0250*/  IMAD.U32 R0, RZ, RZ, UR22 ;  /* 0x00000016ff007e24 */ /* 0x000fe2000f8e00ff */
[----:B------:R-:W-:Y:S04]  /*0260*/  BSSY.RECONVERGENT B0, `(.L_x_4) ;  /* 0x000000c000007945 */ /* 0x000fe80003800200 */
[C---:B------:R-:W-:Y:S02]  /*0270*/  ISETP.NE.OR P1, PT, R0.reuse, 0x1, !P3 ;  /* 0x000000010000780c */ /* 0x040fe40005f25670 */
[----:B------:R-:W-:-:S11]  /*0280*/  ISETP.NE.OR P0, PT, R0, 0x3, !P3 ;  /* 0x000000030000780c */ /* 0x000fd60005f05670 */
[----:B------:R-:W-:Y:S05]  /*0290*/  @P1 BRA `(.L_x_5) ;  /* 0x0000000000201947 */ /* 0x000fea0003800000 */
[----:B------:R-:W3:Y:S02]  /*02a0*/  LDCU.64 UR4, c[0x0][0x348] ;  /* 0x00006900ff0477ac */ /* 0x000ee40008000a00 */
[----:B---3--:R-:W-:Y:S02]  /*02b0*/  UIADD3 UR6, UP1, UPT, UR4, 0x80, URZ ;  /* 0x0000008004067890 */ /* 0x008fe4000ff3e0ff */
[----:B------:R-:W-:Y:S02]  /*02c0*/  UIADD3 UR4, UP0, UPT, UR4, 0x180, URZ ;  /* 0x0000018004047890 */ /* 0x000fe4000ff1e0ff */
[----:B------:R-:W-:Y:S02]  /*02d0*/  UIADD3.X UR7, UPT, UPT, URZ, UR5, URZ, UP1, !UPT ;  /* 0x00000005ff077290 */ /* 0x000fe40008ffe4ff */
[----:B------:R-:W-:-:S07]  /*02e0*/  UIADD3.X UR5, UPT, UPT, URZ, UR5, URZ, UP0, !UPT ;  /* 0x00000005ff057290 */ /* 0x000fce00087fe4ff */
[----:B------:R3:W-:Y:S02]  /*02f0*/  UTMACCTL.PF [UR6] ;  /* 0x00000000060079b9 */ /* 0x0007e40008040000 */
[----:B------:R3:W-:Y:S02]  /*0300*/  UTMACCTL.PF [UR4] ;  /* 0x00000000040079b9 */ /* 0x0007e40008040000 */
[----:B---3--:R-:W-:Y:S01]  /*0310*/  NOP ;  /* 0x0000000000007918 */ /* 0x008fe20000000000 */
.L_x_5:
[----:B------:R-:W-:Y:S05]  /*0320*/  BSYNC.RECONVERGENT B0 ;  /* 0x0000000000007941 */ /* 0x000fea0003800200 */
.L_x_4:
[----:B------:R-:W-:Y:S04]  /*0330*/  BSSY.RECONVERGENT B0, `(.L_x_6) ;  /* 0x000000a000007945 */ /* 0x000fe80003800200 */
        /* <DEDUP_REMOVED lines=9> */
.L_x_7:
[----:B------:R-:W-:Y:S05]  /*03d0*/  BSYNC.RECONVERGENT B0 ;  /* 0x0000000000007941 */ /* 0x000fea0003800200 */
.L_x_6:
[----:B------:R-:W3:Y:S01]  /*03e0*/  LDCU.64 UR4, c[0x0][0x888] ;  /* 0x00011100ff0477ac */ /* 0x000ee20008000a00 */
[----:B------:R-:W-:Y:S02]  /*03f0*/  UISETP.EQ.U32.AND UP1, UPT, UR8, URZ, UPT ;  /* 0x000000ff0800728c */ /* 0x000fe4000bf22070 */
[----:B------:R-:W-:Y:S02]  /*0400*/  UPLOP3.LUT UP3, UPT, UPT, UPT, UPT, 0x80, 0x8 ;  /* 0x000000000008789c */ /* 0x000fe40003f6f070 */
[----:B---3--:R-:W-:-:S04]  /*0410*/  UISETP.NE.U32.AND UP0, UPT, UR4, URZ, UPT ;  /* 0x000000ff0400728c */ /* 0x008fc8000bf05070 */
[----:B------:R-:W-:-:S04]  /*0420*/  UISETP.NE.AND.EX UP0, UPT, UR5, URZ, UPT, UP0 ;  /* 0x000000ff0500728c */ /* 0x000fc8000bf05300 */
[----:B------:R-:W-:-:S04]  /*0430*/  UISETP.EQ.OR.EX UP2, UPT, UR9, URZ, !UP0, UP1 ;  /* 0x000000ff0900728c */ /* 0x000fc8000c742710 */
[----:B------:R-:W-:-:S05]  /*0440*/  UP2UR UR60, UPR, URZ, 0x4 ;  /* 0x00000004ff3c7883 */ /* 0x000fca0008000000 */
[----:B------:R-:W-:Y:S07]  /*0450*/  BRA.U !UP2, `(.L_x_8) ;  /* 0x000000010a207547 */ /* 0x000fee000b800000 */
[----:B------:R-:W-:Y:S01]  /*0460*/  UISETP.NE.U32.AND UP1, UPT, UR8, URZ, UPT ;  /* 0x000000ff0800728c */ /* 0x000fe2000bf25070 */
[----:B-----5:R-:W-:Y:S01]  /*0470*/  FSETP.NEU.AND P0, PT, R71, RZ, PT ;  /* 0x000000ff4700720b */ /* 0x020fe20003f0d000 */
[----:B------:R-:W-:Y:S02]  /*0480*/  USEL UR4, URZ, 0xffffffff, UP0 ;  /* 0xffffffffff047887 */ /* 0x000fe40008000000 */
[----:B------:R-:W-:-:S10]  /*0490*/  UISETP.NE.AND.EX UP1, UPT, UR9, URZ, UPT, UP1 ;  /* 0x000000ff0900728c */ /* 0x000fd4000bf25310 */
[----:B------:R-:W-:Y:S01]  /*04a0*/  VOTEU.ANY UP0, P0 ;  /* 0x0000000000ff7886 */ /* 0x000fe20000000100 */
[----:B------:R-:W-:-:S04]  /*04b0*/  @!UP1 USEL UR4, URZ, 0xffffffff, UP0 ;  /* 0xffffffffff049887 */ /* 0x000fc80008000000 */
[----:B------:R-:W-:-:S04]  /*04c0*/  ULOP3.LUT UR4, UR4, 0x1, URZ, 0xc0, !UPT ;  /* 0x0000000104047892 */ /* 0x000fc8000f8ec0ff */
[----:B------:R-:W-:-:S11]  /*04d0*/  UISETP.NE.U32.AND UP3, UPT, UR4, 0x1, UPT ;  /* 0x000000010400788c */ /* 0x000fd6000bf65070 */
.L_x_8:
[----:B-12---:R-:W1:Y:S01]  /*04e0*/  SHFL.IDX PT, R2, R142, RZ, 0x1f ;  /* 0x00001fff8e027589 */ /* 0x006e6200000e0000 */
[----:B------:R-:W-:-:S04]  /*04f0*/  UISETP.NE.AND UP0, UPT, UR22, 0x2, UPT ;  /* 0x000000021600788c */ /* 0x000fc8000bf05270 */
[----:B------:R-:W-:Y:S01]  /*0500*/  USEL UR34, URZ, 0x1, UP0 ;  /* 0x00000001ff227887 */ /* 0x000fe20008000000 */
[----:B-1----:R-:W-:-:S13]  /*0510*/  ISETP.NE.AND P0, PT, R2, RZ, PT ;  /* 0x000000ff0200720c */ /* 0x002fda0003f05270 */
[----:B------:R-:W-:Y:S05]  /*0520*/  @P0 BRA `(.L_x_9) ;  /* 0x0000000400540947 */ /* 0x000fea0003800000 */
[----:B------:R-:W-:Y:S01]  /*0530*/  ELECT P0, URZ, PT ;  /* 0x0000000000ff782f */ /* 0x000fe20003800000 */
[----:B------:R-:W-:-:S12]  /*0540*/  BSSY.RECONVERGENT B0, `(.L_x_9) ;  /* 0x0000053000007945 */ /* 0x000fd80003800200 */
[----:B------:R-:W-:Y:S05]  /*0550*/  @!P0 BRA `(.L_x_10) ;  /* 0x0000000400448947 */ /* 0x000fea0003800000 */
[----:B------:R-:W1:Y:S01]  /*0560*/  S2UR UR4, SR_CgaCtaId ;  /* 0x00000000000479c3 */ /* 0x000e620000008800 */
[----:B------:R-:W-:Y:S01]  /*0570*/  UMOV UR5, 0x400 ;  /* 0x0000040000057882 */ /* 0x000fe20000000000 */
[----:B------:R-:W-:Y:S01]  /*0580*/  UMOV UR8, 0x1 ;  /* 0x0000000100087882 */ /* 0x000fe20000000000 */
[----:B------:R-:W-:Y:S01]  /*0590*/  UMOV UR6, 0x2 ;  /* 0x0000000200067882 */ /* 0x000fe20000000000 */
[----:B------:R-:W-:-:S04]  /*05a0*/  UIADD3 UR8, UPT, UPT, -UR8, 0x100000, URZ ;  /* 0x0010000008087890 */ /* 0x000fc8000fffe1ff */
[----:B------:R-:W-:Y:S02]  /*05b0*/  USHF.L.U32 UR9, UR8, 0xb, URZ ;  /* 0x0000000b08097899 */ /* 0x000fe400080006ff */
[----:B------:R-:W-:Y:S02]  /*05c0*/  USHF.L.U32 UR8, UR8, 0x1, URZ ;  /* 0x0000000108087899 */ /* 0x000fe400080006ff */
[----:B------:R-:W-:-:S04]  /*05d0*/  UIADD3 UR6, UPT, UPT, -UR6, 0x100000, URZ ;  /* 0x0010000006067890 */ /* 0x000fc8000fffe1ff */
[----:B------:R-:W-:Y:S02]  /*05e0*/  USHF.L.U32 UR7, UR6, 0xb, URZ ;  /* 0x0000000b06077899 */ /* 0x000fe400080006ff */
[----:B------:R-:W-:Y:S02]  /*05f0*/  USHF.L.U32 UR6, UR6, 0x1, URZ ;  /* 0x0000000106067899 */ /* 0x000fe400080006ff */
[----:B-1----:R-:W-:Y:S01]  /*0600*/  ULEA UR4, UR4, UR5, 0x18 ;  /* 0x0000000504047291 */ /* 0x002fe2000f8ec0ff */
[----:B------:R-:W1:Y:S11]  /*0610*/  FENCE.VIEW.ASYNC.S ;  /* 0x00000000000073c6 */ /* 0x000e760000000000 */
[----:B-1----:R1:W2:Y:S01]  /*0620*/  SYNCS.EXCH.64 URZ, [UR4], UR8 ;  /* 0x0000000804ff75b2 */ /* 0x0022a20008000100 */
[----:B------:R1:W3:Y:S01]  /*0630*/  SYNCS.EXCH.64 URZ, [UR4+0x110], UR6 ;  /* 0x0001100604ff75b2 */ /* 0x0002e20008000100 */
[----:B------:R1:W4:Y:S01]  /*0640*/  SYNCS.EXCH.64 URZ, [UR4+0x8], UR8 ;  /* 0x0000080804ff75b2 */ /* 0x0003220008000100 */
[----:B------:R1:W1:Y:S01]  /*0650*/  SYNCS.EXCH.64 URZ, [UR4+0x118], UR6 ;  /* 0x0001180604ff75b2 */ /* 0x0002620008000100 */
        /* <DEDUP_REMOVED lines=64> */
[----:B--234-:R-:W-:Y:S01]  /*0a60*/  NOP ;  /* 0x0000000000007918 */ /* 0x01cfe20000000000 */
.L_x_10:
[----:B-1----:R-:W-:Y:S05]  /*0a70*/  BSYNC.RECONVERGENT B0 ;  /* 0x0000000000007941 */ /* 0x002fea0003800200 */
.L_x_9:
[----:B------:R-:W1:Y:S01]  /*0a80*/  SHFL.IDX PT, R2, R142, RZ, 0x1f ;  /* 0x00001fff8e027589 */ /* 0x000e6200000e0000 */
[----:B------:R-:W-:Y:S01]  /*0a90*/  NOP ;  /* 0x0000000000007918 */ /* 0x000fe20000000000 */
[----:B-1----:R-:W-:-:S13]  /*0aa0*/  ISETP.NE.AND P0, PT, R2, 0x1, PT ;  /* 0x000000010200780c */ /* 0x002fda0003f05270 */
[----:B------:R-:W-:Y:S05]  /*0ab0*/  @P0 BRA `(.L_x_11) ;  /* 0x0000000000400947 */ /* 0x000fea0003800000 */
        /* <DEDUP_REMOVED lines=9> */
[----:B------:R-:W-:Y:S01]  /*0b50*/  USHF.L.U32 UR6, UR6, 0x1, URZ ;  /* 0x0000000106067899 */ /* 0x000fe200080006ff */
[----:B------:R-:W-:Y:S01]  /*0b60*/  ELECT P0, URZ, PT ;  /* 0x0000000000ff782f */ /* 0x000fe20003800000 */
[----:B-1----:R-:W-:Y:S01]  /*0b70*/  ULEA UR4, UR4, UR5, 0x18 ;  /* 0x0000000504047291 */ /* 0x002fe2000f8ec0ff */
[----:B------:R-:W1:Y:S11]  /*0b80*/  FENCE.VIEW.ASYNC.S ;  /* 0x00000000000073c6 */ /* 0x000e760000000000 */
[----:B-1----:R1:W2:Y:S01]  /*0b90*/  SYNCS.EXCH.64 URZ, [UR4+0x220], UR8 ;  /* 0x0002200804ff75b2 */ /* 0x0022a20008000100 */
[----:B------:R1:W3:Y:S01]  /*0ba0*/  SYNCS.EXCH.64 URZ, [UR4+0x228], UR6 ;  /* 0x0002280604ff75b2 */ /* 0x0002e20008000100 */
[----:B------:R-:W-:Y:S01]  /*0bb0*/  NOP ;  /* 0x0000000000007918 */ /* 0x000fe20000000000 */
.L_x_11:
[----:B------:R-:W4:Y:S01]  /*0bc0*/  SHFL.IDX PT, R2, R142, RZ, 0x1f ;  /* 0x00001fff8e027589 */ /* 0x000f2200000e0000 */
[----:B------:R-:W-:Y:S01]  /*0bd0*/  NOP ;  /* 0x0000000000007918 */ /* 0x000fe20000000000 */
[----:B----4-:R-:W-:-:S13]  /*0be0*/  ISETP.NE.AND P0, PT, R2, 0x3, PT ;  /* 0x000000030200780c */ /* 0x010fda0003f05270 */
[----:B------:R-:W-:Y:S05]  /*0bf0*/  @P0 BRA `(.L_x_12) ;  /* 0x0000000000300947 */ /* 0x000fea0003800000 */
[----:B-1----:R-:W1:Y:S01]  /*0c00*/  S2UR UR6, SR_CgaCtaId ;  /* 0x00000000000679c3 */ /* 0x002e620000008800 */
[----:B------:R-:W-:Y:S01]  /*0c10*/  UMOV UR4, 0x400 ;  /* 0x0000040000047882 */ /* 0x000fe20000000000 */
[----:B------:R-:W-:Y:S01]  /*0c20*/  UMOV UR5, 0x20 ;  /* 0x0000002000057882 */ /* 0x000fe20000000000 */
[----:B------:R-:W-:Y:S01]  /*0c30*/  ELECT P0, URZ, PT ;  /* 0x0000000000ff782f */ /* 0x000fe20003800000 */
[----:B-1----:R-:W-:Y:S02]  /*0c40*/  ULEA UR6, UR6, UR4, 0x18 ;  /* 0x0000000406067291 */ /* 0x002fe4000f8ec0ff */
[----:B------:R-:W-:-:S04]  /*0c50*/  UIADD3 UR4, UPT, UPT, -UR5, 0x100000, URZ ;  /* 0x0010000005047890 */ /* 0x000fc8000fffe1ff */
[----:B------:R-:W-:Y:S02]  /*0c60*/  USHF.L.U32 UR5, UR4, 0xb, URZ ;  /* 0x0000000b04057899 */ /* 0x000fe400080006ff */
[----:B------:R-:W-:Y:S01]  /*0c70*/  USHF.L.U32 UR4, UR4, 0x1, URZ ;  /* 0x0000000104047899 */ /* 0x000fe200080006ff */
[----:B------:R-:W1:Y:S11]  /*0c80*/  FENCE.VIEW.ASYNC.S ;  /* 0x00000000000073c6 */ /* 0x000e760000000000 */
[----:B-1----:R4:W1:Y:S01]  /*0c90*/  SYNCS.EXCH.64 URZ, [UR6+0x230], UR4 ;  /* 0x0002300406ff75b2 */ /* 0x0028620008000100 */
[----:B------:R4:W1:Y:S02]  /*0ca0*/  SYNCS.EXCH.64 URZ, [UR6+0x238], UR4 ;  /* 0x0002380406ff75b2 */ /* 0x0008640008000100 */
[----:B----4-:R-:W-:Y:S01]  /*0cb0*/  NOP ;  /* 0x0000000000007918 */ /* 0x010fe20000000000 */
.L_x_12:
[----:B------:R-:W4:Y:S01]  /*0cc0*/  SHFL.IDX PT, R2, R142, RZ, 0x1f ;  /* 0x00001fff8e027589 */ /* 0x000f2200000e0000 */
[----:B------:R-:W-:Y:S01]  /*0cd0*/  NOP ;  /* 0x0000000000007918 */ /* 0x000fe20000000000 */
[----:B----4-:R-:W-:-:S13]  /*0ce0*/  ISETP.NE.AND P0, PT, R2, 0x4, PT ;  /* 0x000000040200780c */ /* 0x010fda0003f05270 */
[----:B------:R-:W-:Y:S05]  /*0cf0*/  @P0 BRA `(.L_x_13) ;  /* 0x00000000004c0947 */ /* 0x000fea0003800000 */
[----:B-1----:R-:W1:Y:S01]  /*0d00*/  S2UR UR6, SR_CgaCtaId ;  /* 0x00000000000679c3 */ /* 0x002e620000008800 */
[----:B------:R-:W-:Y:S01]  /*0d10*/  UMOV UR4, 0x1e0 ;  /* 0x000001e000047882 */ /* 0x000fe20000000000 */
[----:B------:R-:W-:Y:S01]  /*0d20*/  UMOV UR5, 0x400 ;  /* 0x0000040000057882 */ /* 0x000fe20000000000 */
[----:B------:R-:W-:Y:S01]  /*0d30*/  USEL UR4, UR4, 0x1a0, UP3 ;  /* 0x000001a004047887 */ /* 0x000fe20009800000 */
[----:B------:R-:W-:Y:S01]  /*0d40*/  UMOV UR8, 0x1 ;  /* 0x0000000100087882 */ /* 0x000fe20000000000 */
[----:B------:R-:W-:Y:S01]  /*0d50*/  ELECT P0, URZ, PT ;  /* 0x0000000000ff782f */ /* 0x000fe20003800000 */
[----:B------:R-:W-:-:S04]  /*0d60*/  UIADD3 UR8, UPT, UPT, -UR8, 0x100000, URZ ;  /* 0x0010000008087890 */ /* 0x000fc8000fffe1ff */
[----:B------:R-:W-:Y:S02]  /*0d70*/  USHF.L.U32 UR9, UR8, 0xb, URZ ;  /* 0x0000000b08097899 */ /* 0x000fe400080006ff */
[----:B------:R-:W-:Y:S02]  /*0d80*/  USHF.L.U32 UR8, UR8, 0x1, URZ ;  /* 0x0000000108087899 */ /* 0x000fe400080006ff */
[----:B-1----:R-:W-:Y:S02]  /*0d90*/  ULEA UR6, UR6, UR5, 0x18 ;  /* 0x0000000506067291 */ /* 0x002fe4000f8ec0ff */
[----:B------:R-:W-:-:S04]  /*0da0*/  UIADD3 UR4, UPT, UPT, -UR4, 0x100000, URZ ;  /* 0x0010000004047890 */ /* 0x000fc8000fffe1ff */
[----:B------:R-:W-:Y:S02]  /*0db0*/  USHF.L.U32 UR5, UR4, 0xb, URZ ;  /* 0x0000000b04057899 */ /* 0x000fe400080006ff */
[----:B------:R-:W-:Y:S01]  /*0dc0*/  USHF.L.U32 UR4, UR4, 0x1, URZ ;  /* 0x0000000104047899 */ /* 0x000fe200080006ff */
[----:B------:R-:W1:Y:S03]  /*0dd0*/  FENCE.VIEW.ASYNC.S ;  /* 0x00000000000073c6 */ /* 0x000e660000000000 */
[----:B-1----:R4:W1:Y:S08]  /*0de0*/  SYNCS.EXCH.64 URZ, [UR6+0x240], UR8 ;  /* 0x0002400806ff75b2 */ /* 0x0028700008000100 */
[----:B------:R4:W1:Y:S01]  /*0df0*/  SYNCS.EXCH.64 URZ, [UR6+0x250], UR4 ;  /* 0x0002500406ff75b2 */ /* 0x0008620008000100 */
[----:B------:R4:W1:Y:S01]  /*0e00*/  SYNCS.EXCH.64 URZ, [UR6+0x248], UR8 ;  /* 0x0002480806ff75b2 */ /* 0x0008620008000100 */
[----:B------:R4:W1:Y:S02]  /*0e10*/  SYNCS.EXCH.64 URZ, [UR6+0x258], UR4 ;  /* 0x0002580406ff75b2 */ /* 0x0008640008000100 */
[----:B----4-:R-:W-:Y:S01]  /*0e20*/  NOP ;  /* 0x0000000000007918 */ /* 0x010fe20000000000 */
.L_x_13:
[----:B------:R-:W4:Y:S01]  /*0e30*/  SHFL.IDX PT, R2, R142, RZ, 0x1f ;  /* 0x00001fff8e027589 */ /* 0x000f2200000e0000 */
[----:B------:R-:W-:Y:S01]  /*0e40*/  NOP ;  /* 0x0000000000007918 */ /* 0x000fe20000000000 */
[----:B----4-:R-:W-:-:S13]  /*0e50*/  ISETP.NE.AND P0, PT, R2, 0x5, PT ;  /* 0x000000050200780c */ /* 0x010fda0003f05270 */
[----:B------:R-:W-:Y:S05]  /*0e60*/  @P0 BRA `(.L_x_14) ;  /* 0x0000000000580947 */ /* 0x000fea0003800000 */
[----:B-1----:R-:W1:Y:S01]  /*0e70*/  S2UR UR4, SR_CgaCtaId ;  /* 0x00000000000479c3 */ /* 0x002e620000008800 */
        /* <DEDUP_REMOVED lines=12> */
[----:B-1----:R4:W1:Y:S01]  /*0f40*/  SYNCS.EXCH.64 URZ, [UR4+0x260], UR8 ;  /* 0x0002600804ff75b2 */ /* 0x0028620008000100 */
[----:B------:R4:W1:Y:S01]  /*0f50*/  SYNCS.EXCH.64 URZ, [UR4+0x280], UR6 ;  /* 0x0002800604ff75b2 */ /* 0x0008620008000100 */
[----:B------:R4:W1:Y:S01]  /*0f60*/  SYNCS.EXCH.64 URZ, [UR4+0x268], UR8 ;  /* 0x0002680804ff75b2 */ /* 0x0008620008000100 */
[----:B------:R4:W1:Y:S01]  /*0f70*/  SYNCS.EXCH.64 URZ, [UR4+0x288], UR6 ;  /* 0x0002880604ff75b2 */ /* 0x0008620008000100 */
[----:B------:R4:W1:Y:S01]  /*0f80*/  SYNCS.EXCH.64 URZ, [UR4+0x270], UR8 ;  /* 0x0002700804ff75b2 */ /* 0x0008620008000100 */
[----:B------:R4:W1:Y:S01]  /*0f90*/  SYNCS.EXCH.64 URZ, [UR4+0x290], UR6 ;  /* 0x0002900604ff75b2 */ /* 0x0008620008000100 */
[----:B------:R4:W1:Y:S01]  /*0fa0*/  SYNCS.EXCH.64 URZ, [UR4+0x278], UR8 ;  /* 0x0002780804ff75b2 */ /* 0x0008620008000100 */
[----:B------:R4:W1:Y:S02]  /*0fb0*/  SYNCS.EXCH.64 URZ, [UR4+0x298], UR6 ;  /* 0x0002980604ff75b2 */ /* 0x0008640008000100 */
[----:B----4-:R-:W-:Y:S01]  /*0fc0*/  NOP ;  /* 0x0000000000007918 */ /* 0x010fe20000000000 */
.L_x_14:
[----:B------:R-:W4:Y:S01]  /*0fd0*/  SHFL.IDX PT, R2, R142, RZ, 0x1f ;  /* 0x00001fff8e027589 */ /* 0x000f2200000e0000 */
[----:B------:R-:W1:Y:S01]  /*0fe0*/  S2UR UR61, SR_CgaCtaId ;  /* 0x00000000003d79c3 */ /* 0x000e620000008800 */
[----:B------:R-:W-:Y:S01]  /*0ff0*/  NOP ;  /* 0x0000000000007918 */ /* 0x000fe20000000000 */
[----:B----4-:R-:W-:-:S13]  /*1000*/  ISETP.NE.AND P0, PT, R2, 0x3, PT ;  /* 0x000000030200780c */ /* 0x010fda0003f05270 */
[----:B-1----:R-:W-:Y:S05]  /*1010*/  @P0 BRA `(.L_x_15) ;  /* 0x0000000000340947 */ /* 0x002fea0003800000 */
[----:B------:R-:W-:Y:S01]  /*1020*/  UMOV UR4, 0x400 ;  /* 0x0000040000047882 */ /* 0x000fe20000000000 */
[----:B------:R-:W-:Y:S01]  /*1030*/  UMOV UR6, 0x20 ;  /* 0x0000002000067882 */ /* 0x000fe20000000000 */
[----:B------:R-:W-:Y:S02]  /*1040*/  ULEA UR4, UR61, UR4, 0x18 ;  /* 0x000000043d047291 */ /* 0x000fe4000f8ec0ff */
[----:B------:R-:W-:-:S04]  /*1050*/  UIADD3 UR6, UPT, UPT, -UR6, 0x100000, URZ ;  /* 0x0010000006067890 */ /* 0x000fc8000fffe1ff */
[----:B------:R-:W-:Y:S02]  /*1060*/  USHF.L.U32 UR7, UR6, 0xb, URZ ;  /* 0x0000000b06077899 */ /* 0x000fe400080006ff */
[----:B------:R-:W-:Y:S01]  /*1070*/  USHF.L.U32 UR6, UR6, 0x1, URZ ;  /* 0x0000000106067899 */ /* 0x000fe200080006ff */
[----:B------:R-:W-:Y:S01]  /*1080*/  ELECT P0, URZ, PT ;  /* 0x0000000000ff782f */ /* 0x000fe20003800000 */
[----:B------:R-:W1:Y:S10]  /*1090*/  FENCE.VIEW.ASYNC.S ;  /* 0x00000000000073c6 */ /* 0x000e740000000000 */
[----:B-1----:R1:W4:Y:S01]  /*10a0*/  SYNCS.EXCH.64 URZ, [UR4+0x2a0], UR6 ;  /* 0x0002a00604ff75b2 */ /* 0x0023220008000100 */
[----:B------:R1:W1:Y:S01]  /*10b0*/  SYNCS.EXCH.64 URZ, [UR4+0x2b0], UR6 ;  /* 0x0002b00604ff75b2 */ /* 0x0002620008000100 */
[----:B------:R1:W1:Y:S01]  /*10c0*/  SYNCS.EXCH.64 URZ, [UR4+0x2a8], UR6 ;  /* 0x0002a80604ff75b2 */ /* 0x0002620008000100 */
[----:B------:R1:W1:Y:S01]  /*10d0*/  SYNCS.EXCH.64 URZ, [UR4+0x2b8], UR6 ;  /* 0x0002b80604ff75b2 */ /* 0x0002620008000100 */
[----:B------:R-:W-:Y:S01]  /*10e0*/  NOP ;  /* 0x0000000000007918 */ /* 0x000fe20000000000 */
.L_x_15:
[----:B-1----:R-:W1:Y:S01]  /*10f0*/  LDCU UR4, c[0x0][0x36c] ;  /* 0x00006d80ff0477ac */ /* 0x002e620008000800 */
[----:B------:R-:W-:Y:S01]  /*1100*/  ISETP.NE.OR P3, PT, R0, 0x2, !P3 ;  /* 0x000000020000780c */ /* 0x000fe20005f65670 */
[----:B------:R-:W-:Y:S01]  /*1110*/  NOP ;  /* 0x0000000000007918 */ /* 0x000fe20000000000 */
[----:B------:R-:W-:Y:S01]  /*1120*/  LOP3.LUT R0, R131, 0x1f, RZ, 0xc0, !PT ;  /* 0x0000001f83007812 */ /* 0x000fe200078ec0ff */
[----:B------:R-:W-:Y:S02]  /*1130*/  UISETP.NE.AND UP4, UPT, UR22, URZ, UPT ;  /* 0x000000ff1600728c */ /* 0x000fe4000bf85270 */
[----:B-1----:R-:W-:-:S09]  /*1140*/  UISETP.EQ.U32.AND UP5, UPT, UR4, 0x1, UPT ;  /* 0x000000010400788c */ /* 0x002fd2000bfa2070 */
[----:B------:R-:W-:Y:S05]  /*1150*/  BRA.U !UP5, `(.L_x_16) ;  /* 0x000000010d087547 */ /* 0x000fea000b800000 */
[----:B--234-:R-:W-:Y:S01]  /*1160*/  UCGABAR_ARV ;  /* 0x00000000000079c7 */ /* 0x01cfe20008000000 */
[----:B------:R-:W-:Y:S05]  /*1170*/  BRA `(.L_x_17) ;  /* 0x0000000000047947 */ /* 0x000fea0003800000 */
.L_x_16:
[----:B--234-:R-:W-:Y:S01]  /*1180*/  NOP ;  /* 0x0000000000007918 */ /* 0x01cfe20000000000 */
.L_x_17:
[----:B------:R-:W1:Y:S01]  /*1190*/  S2UR UR7, SR_CTAID.X ;  /* 0x00000000000779c3 */ /* 0x000e620000002500 */
[----:B------:R-:W-:-:S05]  /*11a0*/  CS2R.32 R3, SR_CgaSize ;  /* 0x0000000000037805 */ /* 0x000fca0000008a00 */
[----:B------:R-:W-:-:S05]  /*11b0*/  IMAD R3, R3, -0xa0, RZ ;  /* 0xffffff6003037824 */ /* 0x000fca00078e02ff */
[----:B------:R-:W-:-:S14]  /*11c0*/  R2UR UR5, R3 ;  /* 0x00000000030572ca */ /* 0x000fdc00000e0000 */
[----:B------:R-:W2:Y:S01]  /*11d0*/  LDCU UR5, c[0x0][UR5+0x2b0] ;  /* 0x00005600050577ac */ /* 0x000ea20008000800 */
[----:B------:R-:W-:-:S05]  /*11e0*/  CS2R.32 R3, SR_CgaSize ;  /* 0x0000000000037805 */ /* 0x000fca0000008a00 */
[----:B------:R-:W-:-:S05]  /*11f0*/  IMAD R3, R3, -0xa0, RZ ;  /* 0xffffff6003037824 */ /* 0x000fca00078e02ff */
[----:B------:R-:W-:-:S14]  /*1200*/  R2UR UR4, R3 ;  /* 0x00000000030472ca */ /* 0x000fdc00000e0000 */
[----:B------:R-:W3:Y:S01]  /*1210*/  LDCU UR4, c[0x0][UR4+0x2b4] ;  /* 0x00005680040477ac */ /* 0x000ee20008000800 */
[----:B------:R-:W4:Y:S01]  /*1220*/  S2UR UR8, SR_CTAID.Y ;  /* 0x00000000000879c3 */ /* 0x000f220000002600 */
[----:B------:R-:W3:Y:S01]  /*1230*/  LDCU UR23, c[0x0][0xb24] ;  /* 0x00016480ff1777ac */ /* 0x000ee20008000800 */
[----:B------:R-:W-:-:S05]  /*1240*/  CS2R.32 R3, SR_CgaSize ;  /* 0x0000000000037805 */ /* 0x000fca0000008a00 */
[----:B------:R-:W-:-:S05]  /*1250*/  IMAD R3, R3, -0xa0, RZ ;  /* 0xffffff6003037824 */ /* 0x000fca00078e02ff */
[----:B------:R-:W-:-:S14]  /*1260*/  R2UR UR58, R3 ;  /* 0x00000000033a72ca */ /* 0x000fdc00000e0000 */
[----:B------:R-:W3:Y:S01]  /*1270*/  LDCU UR58, c[0x0][UR58+0x2a0] ;  /* 0x000054003a3a77ac */ /* 0x000ee20008000800 */
[----:B------:R-:W1:Y:S01]  /*1280*/  S2UR UR36, SR_CTAID.Z ;  /* 0x00000000002479c3 */ /* 0x000e620000002700 */
[----:B------:R-:W-:-:S05]  /*1290*/  CS2R.32 R3, SR_CgaSize ;  /* 0x0000000000037805 */ /* 0x000fca0000008a00 */
[----:B------:R-:W-:-:S05]  /*12a0*/  IMAD R3, R3, -0xa0, RZ ;  /* 0xffffff6003037824 */ /* 0x000fca00078e02ff */
[----:B------:R-:W-:-:S14]  /*12b0*/  R2UR UR55, R3 ;  /* 0x00000000033772ca */ /* 0x000fdc00000e0000 */
[----:B------:R-:W3:Y:S01]  /*12c0*/  LDCU UR55, c[0x0][UR55+0x2a4] ;  /* 0x00005480373777ac */ /* 0x000ee20008000800 */
[----:B------:R-:W3:Y:S01]  /*12d0*/  LDCU UR40, c[0x0][0xb24] ;  /* 0x00016480ff2877ac */ /* 0x000ee20008000800 */
[----:B-1----:R-:W-:Y:S01]  /*12e0*/  I2FP.F32.U32 R3, UR7 ;  /* 0x0000000700037c45 */ /* 0x002fe20008201000 */
[----:B------:R-:W1:Y:S04]  /*12f0*/  LDCU UR25, c[0x0][0xb30] ;  /* 0x00016600ff1977ac */ /* 0x000e680008000800 */
[----:B--2---:R-:W-:Y:S01]  /*1300*/  FMUL R3, R3, UR5 ;  /* 0x0000000503037c20 */ /* 0x004fe20008400000 */
[----:B------:R-:W-:Y:S01]  /*1310*/  USHF.L.U32 UR28, UR61, 0xb, URZ ;  /* 0x0000000b3d1c7899 */ /* 0x000fe200080006ff */
[----:B----4-:R-:W-:Y:S01]  /*1320*/  I2FP.F32.U32 R2, UR8 ;  /* 0x0000000800027c45 */ /* 0x010fe20008201000 */
[----:B---3--:R-:W-:-:S03]  /*1330*/  UISETP.GE.AND UP2, UPT, UR23, 0x1, UPT ;  /* 0x000000011700788c */ /* 0x008fc6000bf46270 */
[----:B------:R-:W2:Y:S01]  /*1340*/  F2I.U32.TRUNC.NTZ R3, R3 ;  /* 0x0000000300037305 */ /* 0x000ea2000020f000 */
[----:B------:R-:W-:Y:S01]  /*1350*/  UMOV UR46, UR7 ;  /* 0x00000007002e7c82 */ /* 0x000fe20008000000 */
[----:B------:R-:W-:Y:S01]  /*1360*/  FMUL R2, R2, UR4 ;  /* 0x0000000402027c20 */ /* 0x000fe20008400000 */
[----:B------:R-:W-:-:S05]  /*1370*/  UMOV UR45, UR8 ;  /* 0x00000008002d7c82 */ /* 0x000fca0008000000 */
[----:B------:R-:W3:Y:S01]  /*1380*/  F2I.U32.TRUNC.NTZ R2, R2 ;  /* 0x0000000200027305 */ /* 0x000ee2000020f000 */
[----:B--2---:R-:W-:Y:S02]  /*1390*/  R2UR UR4, R3 ;  /* 0x00000000030472ca */ /* 0x004fe400000e0000 */
[----:B---3--:R-:W-:Y:S02]  /*13a0*/  R2UR UR6, R2 ;  /* 0x00000000020672ca */ /* 0x008fe400000e0000 */
[----:B------:R-:W-:-:S09]  /*13b0*/  PRMT R2, RZ, 0x7610, R2 ;  /* 0x00007610ff027816 */ /* 0x000fd20000000002 */
[----:B------:R-:W-:-:S04]  /*13c0*/  UIADD3 UR5, UPT, UPT, -UR4, URZ, URZ ;  /* 0x000000ff04057290 */ /* 0x000fc8000fffe1ff */
[----:B------:R-:W-:Y:S02]  /*13d0*/  UIMAD UR58, UR58, UR5, UR7 ;  /* 0x000000053a3a72a4 */ /* 0x000fe4000f8e0207 */
[----:B------:R-:W-:-:S04]  /*13e0*/  UIADD3 UR4, UPT, UPT, -UR6, URZ, URZ ;  /* 0x000000ff06047290 */ /* 0x000fc8000fffe1ff */
[----:B------:R-:W-:Y:S01]  /*13f0*/  UIMAD UR55, UR55, UR4, UR8 ;  /* 0x00000004373772a4 */ /* 0x000fe2000f8e0208 */
[----:B-1----:R-:W-:Y:S11]  /*1400*/  BRA.U UP4, `(.L_x_18) ;  /* 0x0000000104247547 */ /* 0x002ff6000b800000 */
[----:B------:R-:W-:Y:S02]  /*1410*/  UISETP.NE.AND UP0, UPT, UR55, URZ, UPT ;  /* 0x000000ff3700728c */ /* 0x000fe4000bf05270 */
[----:B------:R-:W-:Y:S02]  /*1420*/  UISETP.NE.AND UP1, UPT, UR55, 0x1, UPT ;  /* 0x000000013700788c */ /* 0x000fe4000bf25270 */
[----:B------:R-:W-:Y:S02]  /*1430*/  UISETP.EQ.OR UP0, UPT, UR58, URZ, !UP0 ;  /* 0x000000ff3a00728c */ /* 0x000fe4000c702670 */
[----:B------:R-:W-:Y:S02]  /*1440*/  USEL UR4, URZ, 0x2, UP1 ;  /* 0x00000002ff047887 */ /* 0x000fe40008800000 */
[----:B------:R-:W-:Y:S02]  /*1450*/  USEL UR5, URZ, 0x1, !UP0 ;  /* 0x00000001ff057887 */ /* 0x000fe4000c000000 */
[----:B------:R-:W-:-:S04]  /*1460*/  UISETP.NE.AND UP0, UPT, UR58, URZ, UPT ;  /* 0x000000ff3a00728c */ /* 0x000fc8000bf05270 */
[----:B------:R-:W-:-:S04]  /*1470*/  USEL UR4, UR4, 0x2, UP0 ;  /* 0x0000000204047887 */ /* 0x000fc80008000000 */
[----:B------:R-:W-:-:S06]  /*1480*/  UIADD3 UR4, UPT, UPT, UR5, UR4, URZ ;  /* 0x0000000405047290 */ /* 0x000fcc000fffe0ff */
[----:B------:R-:W-:Y:S02]  /*1490*/  MOV R2, UR4 ;  /* 0x0000000400027c02 */ /* 0x000fe40008000f00 */
.L_x_18:
[----:B------:R-:W-:Y:S05]  /*14a0*/  BRA.U !UP2, `(.L_x_19) ;  /* 0x000000010ad47547 */ /* 0x000fea000b800000 */
[----:B------:R-:W1:Y:S01]  /*14b0*/  LDCU.128 UR12, c[0x0][0xb10] ;  /* 0x00016200ff0c77ac */ /* 0x000e620008000c00 */
[----:B------:R-:W2:Y:S01]  /*14c0*/  LDCU UR6, c[0x0][0x370] ;  /* 0x00006e00ff0677ac */ /* 0x000ea20008000800 */
[----:B------:R-:W3:Y:S01]  /*14d0*/  LDCU UR5, c[0x0][0x374] ;  /* 0x00006e80ff0577ac */ /* 0x000ee20008000800 */
[----:B------:R-:W4:Y:S01]  /*14e0*/  LDCU UR24, c[0x0][0xb0c] ;  /* 0x00016180ff1877ac */ /* 0x000f220008000800 */
[----:B------:R-:W4:Y:S01]  /*14f0*/  LDCU UR4, c[0x0][0xb20] ;  /* 0x00016400ff0477ac */ /* 0x000f220008000800 */
[----:B------:R-:W4:Y:S01]  /*1500*/  LDCU.64 UR8, c[0x0][0xb28] ;  /* 0x00016500ff0877ac */ /* 0x000f220008000a00 */
[----:B-1----:R-:W-:Y:S02]  /*1510*/  UISETP.NE.AND UP0, UPT, UR14, 0x1, UPT ;  /* 0x000000010e00788c */ /* 0x002fe4000bf05270 */
[----:B---3--:R-:W-:Y:S02]  /*1520*/  UIMAD.WIDE.U32 UR10, UR5, UR15, URZ ;  /* 0x0000000f050a72a5 */ /* 0x008fe4000f8e00ff */
[----:B--2---:R-:W-:-:S02]  /*1530*/  UIMAD.WIDE.U32 UR18, UR6, UR12, URZ ;  /* 0x0000000c061272a5 */ /* 0x004fc4000f8e00ff */
[----:B----4-:R-:W-:Y:S02]  /*1540*/  UISETP.NE.AND UP1, UPT, UR24, 0x1, UPT ;  /* 0x000000011800788c */ /* 0x010fe4000bf25270 */
[----:B------:R-:W-:Y:S01]  /*1550*/  UISETP.NE.AND UP2, UPT, UR23, 0x1, UPT ;  /* 0x000000011700788c */ /* 0x000fe2000bf45270 */
[----:B------:R-:W-:Y:S02]  /*1560*/  UMOV UR10, UR11 ;  /* 0x0000000b000a7c82 */ /* 0x000fe40008000000 */
[----:B------:R-:W-:Y:S01]  /*1570*/  UMOV UR18, UR19 ;  /* 0x0000001300127c82 */ /* 0x000fe20008000000 */
[----:B------:R-:W-:Y:S02]  /*1580*/  @UP0 USHF.R.U32.HI UR5, URZ, UR4, UR10 ;  /* 0x00000004ff050299 */ /* 0x000fe4000801160a */
[----:B------:R-:W-:Y:S02]  /*1590*/  UIMAD.WIDE.U32 UR20, UR45, UR15, URZ ;  /* 0x0000000f2d1472a5 */ /* 0x000fe4000f8e00ff */
[----:B------:R-:W-:-:S02]  /*15a0*/  UIMAD.WIDE.U32 UR10, UR5, UR8, URZ ;  /* 0x00000008050a72a5 */ /* 0x000fc4000f8e00ff */
[----:B------:R-:W-:Y:S02]  /*15b0*/  @UP1 USHF.R.U32.HI UR6, URZ, UR13, UR18 ;  /* 0x0000000dff061299 */ /* 0x000fe40008011612 */
[----:B------:R-:W-:Y:S02]  /*15c0*/  UIMAD.WIDE.U32 UR16, UR46, UR12, URZ ;  /* 0x0000000c2e1072a5 */ /* 0x000fe4000f8e00ff */
[----:B------:R-:W-:Y:S01]  /*15d0*/  UIMAD.WIDE.U32 UR18, UR6, UR8, URZ ;  /* 0x00000008061272a5 */ /* 0x000fe2000f8e00ff */
[----:B------:R-:W-:Y:S01]  /*15e0*/  UMOV UR20, UR21 ;  /* 0x0000001500147c82 */ /* 0x000fe20008000000 */
[----:B------:R-:W-:Y:S01]  /*15f0*/  UMOV UR10, UR11 ;  /* 0x0000000b000a7c82 */ /* 0x000fe20008000000 */
[----:B------:R-:W-:Y:S02]  /*1600*/  USHF.R.U32.HI UR20, URZ, UR4, UR20 ;  /* 0x00000004ff147299 */ /* 0x000fe40008011614 */
[----:B------:R-:W-:Y:S02]  /*1610*/  @UP2 USHF.R.U32.HI UR5, URZ, UR9, UR10 ;  /* 0x00000009ff052299 */ /* 0x000fe4000801160a */
[----:B------:R-:W-:Y:S01]  /*1620*/  UMOV UR7, UR19 ;  /* 0x0000001300077c82 */ /* 0x000fe20008000000 */
[----:B------:R-:W-:Y:S01]  /*1630*/  UMOV UR16, UR17 ;  /* 0x0000001100107c82 */ /* 0x000fe20008000000 */
[----:B------:R-:W-:-:S02]  /*1640*/  @UP2 USHF.R.U32.HI UR6, URZ, UR9, UR7 ;  /* 0x00000009ff062299 */ /* 0x000fc40008011607 */
[----:B------:R-:W-:Y:S02]  /*1650*/  USHF.R.U32.HI UR13, URZ, UR13, UR16 ;  /* 0x0000000dff0d7299 */ /* 0x000fe40008011610 */
[----:B------:R-:W-:Y:S02]  /*1660*/  USEL UR4, UR45, UR20, !UP0 ;  /* 0x000000142d047287 */ /* 0x000fe4000c000000 */
[----:B------:R-:W-:Y:S02]  /*1670*/  UIMAD UR7, UR5, UR23, URZ ;  /* 0x00000017050772a4 */ /* 0x000fe4000f8e02ff */
[----:B------:R-:W-:Y:S02]  /*1680*/  USEL UR5, UR46, UR13, !UP1 ;  /* 0x0000000d2e057287 */ /* 0x000fe4000c800000 */
[----:B------:R-:W-:Y:S02]  /*1690*/  UIMAD UR12, UR6, UR23, URZ ;  /* 0x00000017060c72a4 */ /* 0x000fe4000f8e02ff */
[----:B------:R-:W-:-:S02]  /*16a0*/  UISETP.GE.AND UP0, UPT, UR4, UR7, UPT ;  /* 0x000000070400728c */ /* 0x000fc4000bf06270 */
[----:B------:R-:W-:Y:S02]  /*16b0*/  UIMAD.WIDE.U32 UR10, UR4, UR8, URZ ;  /* 0x00000008040a72a5 */ /* 0x000fe4000f8e00ff */
[----:B------:R-:W-:Y:S02]  /*16c0*/  UISETP.GE.OR UP0, UPT, UR5, UR12, UP0 ;  /* 0x0000000c0500728c */ /* 0x000fe40008706670 */
[----:B------:R-:W-:Y:S02]  /*16d0*/  UIMAD.WIDE.U32 UR12, UR5, UR8, URZ ;  /* 0x00000008050c72a5 */ /* 0x000fe4000f8e00ff */
[----:B------:R-:W-:Y:S01]  /*16e0*/  UIADD3 UR10, UPT, UPT, -UR4, URZ, URZ ;  /* 0x000000ff040a7290 */ /* 0x000fe2000fffe1ff */
[----:B------:R-:W-:Y:S01]  /*16f0*/  UMOV UR8, UR11 ;  /* 0x0000000b00087c82 */ /* 0x000fe20008000000 */
[----:B------:R-:W-:Y:S02]  /*1700*/  UIADD3 UR11, UPT, UPT, -UR5, URZ, URZ ;  /* 0x000000ff050b7290 */ /* 0x000fe4000fffe1ff */
[----:B------:R-:W-:-:S03]  /*1710*/  USHF.R.U32.HI UR8, URZ, UR9, UR8 ;  /* 0x00000009ff087299 */ /* 0x000fc60008011608 */
[----:B------:R-:W-:Y:S01]  /*1720*/  @!UP0 UMOV UR7, UR13 ;  /* 0x0000000d00078c82 */ /* 0x000fe20008000000 */
[----:B------:R-:W-:Y:S02]  /*1730*/  UIMAD UR45, UR14, UR10, UR45 ;  /* 0x0000000a0e2d72a4 */ /* 0x000fe4000f8e022d */
[----:B------:R-:W-:Y:S02]  /*1740*/  USEL UR8, UR4, UR8, !UP2 ;  /* 0x0000000804087287 */ /* 0x000fe4000d000000 */
[----:B------:R-:W-:Y:S02]  /*1750*/  @!UP0 USHF.R.U32.HI UR7, URZ, UR9, UR7 ;  /* 0x00000009ff078299 */ /* 0x000fe40008011607 */
[----:B------:R-:W-:Y:S02]  /*1760*/  UIADD3 UR9, UPT, UPT, -UR8, URZ, URZ ;  /* 0x000000ff08097290 */ /* 0x000fe4000fffe1ff */
[----:B------:R-:W-:Y:S02]  /*1770*/  @!UP0 USEL UR7, UR5, UR7, !UP2 ;  /* 0x0000000705078287 */ /* 0x000fe4000d000000 */
[----:B------:R-:W-:-:S02]  /*1780*/  UIMAD UR9, UR23, UR9, UR4 ;  /* 0x00000009170972a4 */ /* 0x000fc4000f8e0204 */
[----:B------:R-:W-:Y:S02]  /*1790*/  @!UP0 UIADD3 UR8, UPT, UPT, UR8, -UR7, URZ ;  /* 0x8000000708088290 */ /* 0x000fe4000fffe0ff */
[----:B------:R-:W-:Y:S02]  /*17a0*/  @!UP0 UIMAD UR6, UR9, UR6, UR7 ;  /* 0x00000006090682a4 */ /* 0x000fe4000f8e0207 */
[----:B------:R-:W-:Y:S02]  /*17b0*/  @!UP0 UIMAD UR4, UR8, UR23, UR5 ;  /* 0x00000017080482a4 */ /* 0x000fe4000f8e0205 */
[----:B------:R-:W-:Y:S02]  /*17c0*/  UIMAD UR46, UR24, UR11, UR46 ;  /* 0x0000000b182e72a4 */ /* 0x000fe4000f8e022e */
[----:B------:R-:W-:Y:S01]  /*17d0*/  UIMAD UR45, UR4, UR14, UR45 ;  /* 0x0000000e042d72a4 */ /* 0x000fe2000f8e022d */
[----:B------:R-:W-:Y:S02]  /*17e0*/  @!UP0 UMOV UR5, UR6 ;  /* 0x0000000600058c82 */ /* 0x000fe40008000000 */
[----:B------:R-:W-:-:S12]  /*17f0*/  UIMAD UR46, UR5, UR24, UR46 ;  /* 0x00000018052e72a4 */ /* 0x000fd8000f8e022e */
.L_x_19:
[----:B------:R-:W-:Y:S02]  /*1800*/  UISETP.NE.AND UP1, UPT, UR25, 0x1, UPT ;  /* 0x000000011900788c */ /* 0x000fe4000bf25270 */
[----:B------:R-:W-:Y:S02]  /*1810*/  UISETP.NE.AND UP0, UPT, UR22, 0x2, UPT ;  /* 0x000000021600788c */ /* 0x000fe4000bf05270 */
[----:B------:R-:W-:-:S05]  /*1820*/  ULOP3.LUT UR28, UR28, 0x800, URZ, 0xc0, !UPT ;  /* 0x000008001c1c7892 */ /* 0x000fca000f8ec0ff */
[----:B------:R-:W-:Y:S07]  /*1830*/  BRA.U UP1, `(.L_x_20) ;  /* 0x0000000101447547 */ /* 0x000fee000b800000 */
[----:B------:R-:W1:Y:S01]  /*1840*/  LDCU.128 UR8, c[0x0][0xb10] ;  /* 0x00016200ff0877ac */ /* 0x000e620008000c00 */
[----:B------:R-:W2:Y:S01]  /*1850*/  LDCU UR12, c[0x0][0xb0c] ;  /* 0x00016180ff0c77ac */ /* 0x000ea20008000800 */
[----:B------:R-:W3:Y:S01]  /*1860*/  LDCU UR13, c[0x0][0xb20] ;  /* 0x00016400ff0d77ac */ /* 0x000ee20008000800 */
[----:B-1----:R-:W-:Y:S02]  /*1870*/  UIMAD.WIDE.U32 UR6, UR46, UR8, URZ ;  /* 0x000000082e0672a5 */ /* 0x002fe4000f8e00ff */
[----:B------:R-:W-:Y:S02]  /*1880*/  UIMAD.WIDE.U32 UR4, UR45, UR11, URZ ;  /* 0x0000000b2d0472a5 */ /* 0x000fe4000f8e00ff */
[----:B--2---:R-:W-:Y:S02]  /*1890*/  UISETP.NE.AND UP2, UPT, UR12, 0x1, UPT ;  /* 0x000000010c00788c */ /* 0x004fe4000bf45270 */
[----:B------:R-:W-:Y:S01]  /*18a0*/  UISETP.NE.AND UP1, UPT, UR10, 0x1, UPT ;  /* 0x000000010a00788c */ /* 0x000fe2000bf25270 */
[----:B------:R-:W-:-:S02]  /*18b0*/  UMOV UR6, UR7 ;  /* 0x0000000700067c82 */ /* 0x000fc40008000000 */
[----:B------:R-:W-:Y:S01]  /*18c0*/  UMOV UR4, UR5 ;  /* 0x0000000500047c82 */ /* 0x000fe20008000000 */
[----:B------:R-:W-:Y:S02]  /*18d0*/  USHF.R.U32.HI UR6, URZ, UR9, UR6 ;  /* 0x00000009ff067299 */ /* 0x000fe40008011606 */
[----:B---3--:R-:W-:Y:S02]  /*18e0*/  USHF.R.U32.HI UR4, URZ, UR13, UR4 ;  /* 0x0000000dff047299 */ /* 0x008fe40008011604 */
[----:B------:R-:W-:Y:S02]  /*18f0*/  USEL UR5, UR46, UR6, !UP2 ;  /* 0x000000062e057287 */ /* 0x000fe4000d000000 */
[----:B------:R-:W-:-:S04]  /*1900*/  USEL UR4, UR45, UR4, !UP1 ;  /* 0x000000042d047287 */ /* 0x000fc8000c800000 */
[----:B------:R-:W-:Y:S02]  /*1910*/  UIADD3 UR6, UPT, UPT, UR5, -UR4, URZ ;  /* 0x8000000405067290 */ /* 0x000fe4000fffe0ff */
[----:B------:R-:W-:Y:S02]  /*1920*/  UIADD3 UR4, UPT, UPT, -UR5, UR4, URZ ;  /* 0x0000000405047290 */ /* 0x000fe4000fffe1ff */
[----:B------:R-:W-:Y:S02]  /*1930*/  UIMAD UR45, UR6, UR10, UR45 ;  /* 0x0000000a062d72a4 */ /* 0x000fe4000f8e022d */
[----:B------:R-:W-:-:S12]  /*1940*/  UIMAD UR46, UR4, UR12, UR46 ;  /* 0x0000000c042e72a4 */ /* 0x000fd8000f8e022e */
.L_x_20:
[----:B------:R-:W-:Y:S05]  /*1950*/  BRA.U !UP5, `(.L_x_21) ;  /* 0x000000010d0c7547 */ /* 0x000fea000b800000 */
[----:B------:R-:W-:Y:S01]  /*1960*/  UCGABAR_WAIT ;  /* 0x0000000000007dc7 */ /* 0x000fe20008000000 */
[----:B------:R-:W-:Y:S01]  /*1970*/  CCTL.IVALL ;  /* 0x00000000ff00798f */ /* 0x000fe20002000000 */
[----:B------:R-:W-:Y:S05]  /*1980*/  BRA `(.L_x_22) ;  /* 0x0000000000047947 */ /* 0x000fea0003800000 */
.L_x_21:
[----:B------:R-:W-:Y:S06]  /*1990*/  BAR.SYNC.DEFER_BLOCKING 0x0 ;  /* 0x0000000000007b1d */ /* 0x000fec0000010000 */
.L_x_22:
[----:B------:R-:W-:Y:S05]  /*19a0*/  BRA.U UP0, `(.L_x_23) ;  /* 0x0000002100e47547 */ /* 0x000fea000b800000 */
[----:B------:R-:W1:Y:S01]  /*19b0*/  LDCU UR6, c[0x0][0x38c] ;  /* 0x00007180ff0677ac */ /* 0x000e620008000800 */
[----:B------:R-:W-:Y:S01]  /*19c0*/  PLOP3.LUT P1, PT, PT, PT, UP3, 0x80, 0x8 ;  /* 0x000000000008781c */ /* 0x000fe20003f2f038 */
[----:B------:R-:W-:Y:S01]  /*19d0*/  IMAD.MOV.U32 R12, RZ, RZ, 0x1 ;  /* 0x00000001ff0c7424 */ /* 0x000fe200078e00ff */
[----:B------:R-:W-:Y:S01]  /*19e0*/  ISETP.EQ.OR P2, PT, R0, RZ, P3 ;  /* 0x000000ff0000720c */ /* 0x000fe20001f42670 */
[----:B------:R-:W-:Y:S01]  /*19f0*/  UMOV UR7, 0x400 ;  /* 0x0000040000077882 */ /* 0x000fe20000000000 */
[----:B------:R-:W-:Y:S01]  /*1a00*/  UISETP.NE.AND UP1, UPT, UR22, URZ, UPT ;  /* 0x000000ff1600728c */ /* 0x000fe2000bf25270 */
[----:B------:R-:W-:Y:S01]  /*1a10*/  PLOP3.LUT P1, PT, P1, PT, PT, 0x8, 0x80 ;  /* 0x000000000080781c */ /* 0x000fe20000f2e170 */
[----:B------:R-:W-:Y:S01]  /*1a20*/  ULEA UR7, UR61, UR7, 0x18 ;  /* 0x000000073d077291 */ /* 0x000fe2000f8ec0ff */
[----:B------:R-:W-:Y:S01]  /*1a30*/  CS2R R10, SRZ ;  /* 0x00000000000a7805 */ /* 0x000fe2000001ff00 */
[----:B------:R-:W-:Y:S01]  /*1a40*/  IMAD.MOV.U32 R9, RZ, RZ, RZ ;  /* 0x000000ffff097224 */ /* 0x000fe200078e00ff */
[----:B------:R-:W2:Y:S01]  /*1a50*/  LDCU UR41, c[0x0][0x370] ;  /* 0x00006e00ff2977ac */ /* 0x000ea20008000800 */
[----:B------:R-:W-:Y:S01]  /*1a60*/  IMAD.MOV.U32 R8, RZ, RZ, 0x1 ;  /* 0x00000001ff087424 */ /* 0x000fe200078e00ff */
[----:B------:R-:W3:Y:S01]  /*1a70*/  LDCU.64 UR26, c[0x0][0x348] ;  /* 0x00006900ff1a77ac */ /* 0x000ee20008000a00 */
[----:B-1----:R-:W-:-:S02]  /*1a80*/  UIADD3 UR5, UPT, UPT, UR6, 0x1f, URZ ;  /* 0x0000001f06057890 */ /* 0x002fc4000fffe0ff */
[----:B------:R-:W-:Y:S02]  /*1a90*/  USHF.R.U32.HI UR47, URZ, 0x5, UR28 ;  /* 0x00000005ff2f7899 */ /* 0x000fe4000801161c */
[----:B------:R-:W-:Y:S02]  /*1aa0*/  USHF.R.S32.HI UR4, URZ, 0x1f, UR5 ;  /* 0x0000001fff047899 */ /* 0x000fe40008011405 */
[----:B------:R-:W-:Y:S02]  /*1ab0*/  UIADD3 UR48, UPT, UPT, UR6, 0x3e, URZ ;  /* 0x0000003e06307890 */ /* 0x000fe4000fffe0ff */
[----:B------:R-:W-:Y:S01]  /*1ac0*/  ULEA.HI UR4, UR4, UR5, URZ, 0x5 ;  /* 0x0000000504047291 */ /* 0x000fe2000f8f28ff */
[----:B------:R-:W1:Y:S03]  /*1ad0*/  LDCU UR39, c[0x0][0x374] ;  /* 0x00006e80ff2777ac */ /* 0x000e660008000800 */
[----:B------:R-:W-:-:S02]  /*1ae0*/  USHF.R.S32.HI UR43, URZ, 0x5, UR4 ;  /* 0x00000005ff2b7899 */ /* 0x000fc40008011404 */
[----:B------:R-:W-:Y:S02]  /*1af0*/  UIADD3 UR4, UPT, UPT, UR6, -0x1, URZ ;  /* 0xffffffff06047890 */ /* 0x000fe4000fffe0ff */
[----:B------:R-:W-:Y:S02]  /*1b00*/  UISETP.LT.U32.AND UP0, UPT, UR43, 0x22, UPT ;  /* 0x000000222b00788c */ /* 0x000fe4000bf01070 */
[----:B------:R-:W-:Y:S02]  /*1b10*/  UISETP.GE.U32.AND UP2, UPT, UR4, -0x3f, UPT ;  /* 0xffffffc10400788c */ /* 0x000fe4000bf46070 */
[----:B------:R-:W-:Y:S02]  /*1b20*/  USEL UR42, UR43, 0x22, UP0 ;  /* 0x000000222b2a7887 */ /* 0x000fe40008000000 */
[----:B------:R-:W-:Y:S02]  /*1b30*/  USEL UR24, UR34, 0x2, UP1 ;  /* 0x0000000222187887 */ /* 0x000fe40008800000 */
[----:B------:R-:W-:-:S02]  /*1b40*/  UIADD3 UR21, UPT, UPT, UR42, -0x1, URZ ;  /* 0xffffffff2a157890 */ /* 0x000fc4000fffe0ff */
[----:B------:R-:W-:Y:S02]  /*1b50*/  UIADD3 UR29, UPT, UPT, UR7, 0x4600, UR28 ;  /* 0x00004600071d7890 */ /* 0x000fe4000fffe01c */
[----:B------:R-:W-:Y:S02]  /*1b60*/  UIADD3 UR44, UPT, UPT, UR43, -UR42, URZ ;  /* 0x8000002a2b2c7290 */ /* 0x000fe4000fffe0ff */
[----:B------:R-:W-:Y:S01]  /*1b70*/  @UP2 UIADD3 UR21, UPT, UPT, UR42, URZ, URZ ;  /* 0x000000ff2a152290 */ /* 0x000fe2000fffe0ff */
[----:B------:R-:W-:-:S03]  /*1b80*/  UMOV UR5, URZ ;  /* 0x000000ff00057c82 */ /* 0x000fc60008000000 */
[----:B-123--:R-:W-:-:S12]  /*1b90*/  UIADD3 UR21, UPT, UPT, UR21, 0x1, URZ ;  /* 0x0000000115157890 */ /* 0x00efd8000fffe0ff */
.L_x_43:
[----:B------:R-:W-:-:S09]  /*1ba0*/  UISETP.NE.AND UP0, UPT, UR61, URZ, UPT ;  /* 0x000000ff3d00728c */ /* 0x000fd2000bf05270 */
[----:B------:R-:W-:Y:S05]  /*1bb0*/  BRA.U UP0, `(.L_x_24) ;  /* 0x0000000100287547 */ /* 0x000fea000b800000 */
[----:B------:R-:W-:Y:S02]  /*1bc0*/  LEA R0, R9, UR7, 0x3 ;  /* 0x0000000709007c11 */ /* 0x000fe4000f8e18ff */
[----:B------:R-:W-:-:S04]  /*1bd0*/  SHF.L.U32 R2, R8, 0x1f, RZ ;  /* 0x0000001f08027819 */ /* 0x000fc800000006ff */
[----:B------:R-:W1:Y:S02]  /*1be0*/  SYNCS.PHASECHK.TRANS64.TRYWAIT P0, [R0+URZ+0x2b0], R2 ;  /* 0x0002b002000075a7 */ /* 0x000e6400080011ff */
[----:B-1----:R-:W-:Y:S05]  /*1bf0*/  @!P0 BRA `(.L_x_25) ;  /* 0x0000006400b08947 */ /* 0x002fea0003800000 */
.L_x_133:
[----:B------:R-:W-:Y:S01]  /*1c00*/  VIADD R9, R9, 0x1 ;  /* 0x0000000109097836 */ /* 0x000fe20000000000 */
[----:B------:R1:W-:Y:S04]  /*1c10*/  SYNCS.ARRIVE.TRANS64.A1T0 RZ, [R0+URZ+0x2a0], RZ ;  /* 0x0002a0ff00ff79a7 */ /* 0x0003e800081000ff */
[----:B------:R-:W-:-:S04]  /*1c20*/  ISETP.NE.AND P0, PT, R9, 0x2, PT ;  /* 0x000000020900780c */ /* 0x000fc80003f05270 */
[----:B------:R-:W-:Y:S02]  /*1c30*/  SEL R9, R9, RZ, P0 ;  /* 0x000000ff09097207 */ /* 0x000fe40000000000 */
[----:B-1----:R-:W-:-:S04]  /*1c40*/  SEL R0, RZ, 0x1, P0 ;  /* 0x00000001ff007807 */ /* 0x002fc80000000000 */
[----:B------:R-:W-:-:S07]  /*1c50*/  LOP3.LUT R8, R8, R0, RZ, 0x3c, !PT ;  /* 0x0000000008087212 */ /* 0x000fce00078e3cff */
.L_x_24:
[----:B------:R-:W-:Y:S01]  /*1c60*/  ULEA UR4, UR5, UR7, 0x3 ;  /* 0x0000000705047291 */ /* 0x000fe2000f8e18ff */
[----:B------:R-:W-:Y:S01]  /*1c70*/  SHF.L.U32 R0, R12, 0x1f, RZ ;  /* 0x0000001f0c007819 */ /* 0x000fe200000006ff */
[----:B------:R-:W-:Y:S02]  /*1c80*/  UISETP.GE.U32.AND UP0, UPT, UR48, 0x3f, UPT ;  /* 0x0000003f3000788c */ /* 0x000fe4000bf06070 */
[----:B------:R-:W-:Y:S02]  /*1c90*/  USHF.L.U32 UR11, UR45, 0x6, URZ ;  /* 0x000000062d0b7899 */ /* 0x000fe400080006ff */
[----:B------:R-:W-:Y:S01]  /*1ca0*/  ULEA UR35, UR46, UR47, 0x7 ;  /* 0x0000002f2e237291 */ /* 0x000fe2000f8e38ff */
[----:B------:R-:W-:Y:S02]  /*1cb0*/  UMOV UR13, URZ ;  /* 0x000000ff000d7c82 */ /* 0x000fe40008000000 */
[----:B------:R1:W2:Y:S02]  /*1cc0*/  SYNCS.PHASECHK.TRANS64.TRYWAIT P0, [UR4+0x110], R0 ;  /* 0x00011000ff0075a7 */ /* 0x0002a40008001104 */
[----:B------:R-:W-:Y:S07]  /*1cd0*/  BRA.U !UP0, `(.L_x_26) ;  /* 0x0000000108bc7547 */ /* 0x000fee000b800000 */
[----:B------:R-:W-:Y:S01]  /*1ce0*/  UMOV UR6, URZ ;  /* 0x000000ff00067c82 */ /* 0x000fe20008000000 */
[----:B------:R-:W-:-:S05]  /*1cf0*/  UMOV UR4, UR5 ;  /* 0x0000000500047c82 */ /* 0x000fca0008000000 */
.L_x_32:
[----:B------:R-:W-:Y:S01]  /*1d00*/  ULEA UR33, UR4, UR7, 0x3 ;  /* 0x0000000704217291 */ /* 0x000fe2000f8e18ff */
[----:B--2---:R-:W-:Y:S01]  /*1d10*/  @!P3 MOV R2, 0x1800 ;  /* 0x000018000002b802 */ /* 0x004fe20000000f00 */
[----:B--2-4-:R-:W-:Y:S10]  /*1d20*/  @P0 BRA `(.L_x_27) ;  /* 0x00000000000c0947 */ /* 0x014ff40003800000 */
[----:B------:R-:W-:-:S04]  /*1d30*/  SHF.L.U32 R3, R12, 0x1f, RZ ;  /* 0x0000001f0c037819 */ /* 0x000fc800000006ff */
[----:B------:R-:W2:Y:S02]  /*1d40*/  SYNCS.PHASECHK.TRANS64.TRYWAIT P0, [UR33+0x110], R3 ;  /* 0x00011003ff0075a7 */ /* 0x000ea40008001121 */
[----:B--2---:R-:W-:Y:S05]  /*1d50*/  @!P0 BRA `(.L_x_28) ;  /* 0x00000064006c8947 */ /* 0x004fea0003800000 */
.L_x_27:
[----:B------:R2:W-:Y:S01]  /*1d60*/  @!P3 SYNCS.ARRIVE.TRANS64 RZ, [UR33], R2 ;  /* 0x00000002ffffb9a7 */ /* 0x0005e20008000021 */
[----:B------:R-:W-:-:S04]  /*1d70*/  ULOP3.LUT UR5, UR24, 0x2, URZ, 0xfc, !UPT ;  /* 0x0000000218057892 */ /* 0x000fc8000f8efcff */
[----:B------:R-:W-:-:S09]  /*1d80*/  UISETP.NE.AND UP0, UPT, UR5, 0x2, UPT ;  /* 0x000000020500788c */ /* 0x000fd2000bf05270 */
[----:B------:R-:W-:Y:S05]  /*1d90*/  BRA.U UP0, `(.L_x_29) ;  /* 0x0000000100047547 */ /* 0x000fea000b800000 */
[----:B------:R-:W-:Y:S05]  /*1da0*/  BPT.TRAP 0x1 ;  /* 0x000000040000795c */ /* 0x000fea0000300000 */
.L_x_29:
[----:B------:R-:W-:Y:S04]  /*1db0*/  BSSY.RECONVERGENT B0, `(.L_x_30) ;  /* 0x0000003000007945 */ /* 0x000fe80003800200 */
[----:B------:R-:W-:Y:S05]  /*1dc0*/  @P2 BRA `(.L_x_31) ;  /* 0x0000000000042947 */ /* 0x000fea0003800000 */
[----:B------:R-:W-:Y:S05]  /*1dd0*/  BPT.TRAP 0x1 ;  /* 0x000000040000795c */ /* 0x000fea0000300000 */
.L_x_31:
[----:B------:R-:W-:Y:S05]  /*1de0*/  BSYNC.RECONVERGENT B0 ;  /* 0x0000000000007941 */ /* 0x000fea0003800200 */
.L_x_30:
[----:B------:R-:W-:Y:S02]  /*1df0*/  UIADD3 UR5, UPT, UPT, UR4, 0x1, URZ ;  /* 0x0000000104057890 */ /* 0x000fe4000fffe0ff */
[----:B------:R-:W-:Y:S02]  /*1e00*/  ULEA UR32, UR4, UR28, 0xc ;  /* 0x0000001c04207291 */ /* 0x000fe4000f8e60ff */
[----:B------:R-:W-:Y:S02]  /*1e10*/  UISETP.NE.AND UP0, UPT, UR5, 0x22, UPT ;  /* 0x000000220500788c */ /* 0x000fe4000bf05270 */
[----:B------:R-:W-:Y:S02]  /*1e20*/  UIADD3 UR16, UP1, UPT, UR26, 0x80, URZ ;  /* 0x000000801a107890 */ /* 0x000fe4000ff3e0ff */
[----:B------:R-:W-:Y:S02]  /*1e30*/  USEL UR9, URZ, 0x1, UP0 ;  /* 0x00000001ff097887 */ /* 0x000fe40008000000 */
[----:B------:R-:W-:-:S02]  /*1e40*/  USEL UR5, UR5, URZ, UP0 ;  /* 0x000000ff05057287 */ /* 0x000fc40008000000 */
[----:B------:R-:W-:Y:S02]  /*1e50*/  UIADD3 UR14, UP0, UPT, UR26, 0x180, URZ ;  /* 0x000001801a0e7890 */ /* 0x000fe4000ff1e0ff */
[----:B------:R-:W-:Y:S01]  /*1e60*/  ULEA UR8, UR5, UR7, 0x3 ;  /* 0x0000000705087291 */ /* 0x000fe2000f8e18ff */
[----:B------:R-:W-:Y:S01]  /*1e70*/  LOP3.LUT R12, R12, UR9, RZ, 0x3c, !PT ;  /* 0x000000090c0c7c12 */ /* 0x000fe2000f8e3cff */
[----:B------:R-:W-:Y:S02]  /*1e80*/  USHF.L.U32 UR34, UR6, 0x5, URZ ;  /* 0x0000000506227899 */ /* 0x000fe400080006ff */
[----:B------:R-:W-:Y:S01]  /*1e90*/  UIADD3.X UR17, UPT, UPT, URZ, UR27, URZ, UP1, !UPT ;  /* 0x0000001bff117290 */ /* 0x000fe20008ffe4ff */
[----:B-1----:R-:W-:Y:S01]  /*1ea0*/  SHF.L.U32 R0, R12, 0x1f, RZ ;  /* 0x0000001f0c007819 */ /* 0x002fe200000006ff */
[----:B------:R-:W-:Y:S02]  /*1eb0*/  UIADD3 UR32, UPT, UPT, UR7, 0x4600, UR32 ;  /* 0x0000460007207890 */ /* 0x000fe4000fffe020 */
[----:B------:R-:W-:Y:S01]  /*1ec0*/  UIADD3.X UR15, UPT, UPT, URZ, UR27, URZ, UP0, !UPT ;  /* 0x0000001bff0f7290 */ /* 0x000fe200087fe4ff */
[----:B------:R3:W4:Y:S01]  /*1ed0*/  SYNCS.PHASECHK.TRANS64.TRYWAIT P0, [UR8+0x110], R0 ;  /* 0x00011000ff0075a7 */ /* 0x0007220008001108 */
[----:B------:R-:W-:Y:S01]  /*1ee0*/  ULEA UR8, UR4, UR7, 0xb ;  /* 0x0000000704087291 */ /* 0x000fe2000f8e58ff */
[----:B------:R-:W-:Y:S01]  /*1ef0*/  UMOV UR13, 0x30000 ;  /* 0x00030000000d7882 */ /* 0x000fe20000000000 */
[----:B------:R-:W-:-:S02]  /*1f00*/  UMOV UR18, 0x0 ;  /* 0x0000000000127882 */ /* 0x000fc40000000000 */
[----:B------:R-:W-:Y:S01]  /*1f10*/  UIADD3 UR8, UPT, UPT, UR8, 0x26600, URZ ;  /* 0x0002660008087890 */ /* 0x000fe2000fffe0ff */
[----:B------:R-:W-:Y:S01]  /*1f20*/  UMOV UR19, 0x10000000 ;  /* 0x1000000000137882 */ /* 0x000fe20000000000 */
[----:B------:R-:W-:Y:S01]  /*1f30*/  UMOV UR12, UR36 ;  /* 0x00000024000c7c82 */ /* 0x000fe20008000000 */
[----:B------:R-:W-:Y:S01]  /*1f40*/  UMOV UR9, UR33 ;  /* 0x0000002100097c82 */ /* 0x000fe20008000000 */
[----:B------:R-:W-:Y:S01]  /*1f50*/  UMOV UR10, UR34 ;  /* 0x00000022000a7c82 */ /* 0x000fe20008000000 */
[----:B------:R1:W-:Y:S01]  /*1f60*/  UTMALDG.3D.MULTICAST [UR32], [UR16], UR13, desc[UR18] ;  /* 0x00001220100073b4 */ /* 0x0003e2000801180d */
[----:B------:R-:W-:Y:S01]  /*1f70*/  UIADD3 UR6, UPT, UPT, UR6, 0x1, URZ ;  /* 0x0000000106067890 */ /* 0x000fe2000fffe0ff */
[----:B------:R-:W-:-:S03]  /*1f80*/  UMOV UR4, UR5 ;  /* 0x0000000500047c82 */ /* 0x000fc60008000000 */
[----:B------:R-:W-:Y:S01]  /*1f90*/  UISETP.NE.AND UP0, UPT, UR6, UR21, UPT ;  /* 0x000000150600728c */ /* 0x000fe2000bf05270 */
[----:B------:R3:W-:Y:S01]  /*1fa0*/  UTMALDG.3D [UR8], [UR14], desc[UR18] ;  /* 0x000012080e0075b4 */ /* 0x0007e20008011000 */
[----:B-1----:R-:W-:-:S07]  /*1fb0*/  UMOV UR13, UR21 ;  /* 0x00000015000d7c82 */ /* 0x002fce0008000000 */
[----:B---3--:R-:W-:Y:S05]  /*1fc0*/  BRA.U UP0, `(.L_x_32) ;  /* 0xfffffffd004c7547 */ /* 0x008fea000b83ffff */
.L_x_26:
[----:B------:R-:W-:Y:S01]  /*1fd0*/  ULEA UR4, UR5, UR7, 0x3 ;  /* 0x0000000705047291 */ /* 0x000fe2000f8e18ff */
[----:B-1----:R-:W-:Y:S01]  /*1fe0*/  SHF.L.U32 R0, R12, 0x1f, RZ ;  /* 0x0000001f0c007819 */ /* 0x002fe200000006ff */
[----:B------:R-:W-:Y:S01]  /*1ff0*/  @!P1 SYNCS.ARRIVE.TRANS64.A1T0 RZ, [UR7+0x238], RZ ;  /* 0x000238ffffff99a7 */ /* 0x000fe20008100007 */
[----:B------:R-:W-:-:S06]  /*2000*/  UISETP.GT.AND UP0, UPT, UR43, UR42, UPT ;  /* 0x0000002a2b00728c */ /* 0x000fcc000bf04270 */
[----:B--2-4-:R1:W2:Y:S03]  /*2010*/  SYNCS.PHASECHK.TRANS64.TRYWAIT P0, [UR4+0x110], R0 ;  /* 0x00011000ff0075a7 */ /* 0x0142a60008001104 */
[----:B------:R-:W-:Y:S05]  /*2020*/  BRA.U !UP0, `(.L_x_33) ;  /* 0x0000000108bc7547 */ /* 0x000fea000b800000 */
[----:B------:R-:W-:Y:S01]  /*2030*/  UIADD3 UR25, UPT, UPT, UR44, UR13, URZ ;  /* 0x0000000d2c197290 */ /* 0x000fe2000fffe0ff */
[----:B------:R-:W-:-:S11]  /*2040*/  UMOV UR4, UR5 ;  /* 0x0000000500047c82 */ /* 0x000fd60008000000 */
.L_x_39:
[----:B------:R-:W-:Y:S01]  /*2050*/  ULEA UR17, UR4, UR7, 0x3 ;  /* 0x0000000704117291 */ /* 0x000fe2000f8e18ff */
[----:B--2---:R-:W-:Y:S01]  /*2060*/  @!P3 MOV R2, 0x1800 ;  /* 0x000018000002b802 */ /* 0x004fe20000000f00 */
[----:B--2-4-:R-:W-:Y:S10]  /*2070*/  @P0 BRA `(.L_x_34) ;  /* 0x00000000000c0947 */ /* 0x014ff40003800000 */
[----:B------:R-:W-:-:S04]  /*2080*/  SHF.L.U32 R3, R12, 0x1f, RZ ;  /* 0x0000001f0c037819 */ /* 0x000fc800000006ff */
[----:B------:R-:W2:Y:S02]  /*2090*/  SYNCS.PHASECHK.TRANS64.TRYWAIT P0, [UR17+0x110], R3 ;  /* 0x00011003ff0075a7 */ /* 0x000ea40008001111 */
[----:B--2---:R-:W-:Y:S05]  /*20a0*/  @!P0 BRA `(.L_x_35) ;  /* 0x0000006000b08947 */ /* 0x004fea0003800000 */
.L_x_34:
[----:B------:R2:W-:Y:S01]  /*20b0*/  @!P3 SYNCS.ARRIVE.TRANS64 RZ, [UR17], R2 ;  /* 0x00000002ffffb9a7 */ /* 0x0005e20008000011 */
[----:B------:R-:W-:-:S04]  /*20c0*/  ULOP3.LUT UR5, UR24, 0x2, URZ, 0xfc, !UPT ;  /* 0x0000000218057892 */ /* 0x000fc8000f8efcff */
[----:B------:R-:W-:-:S09]  /*20d0*/  UISETP.NE.AND UP0, UPT, UR5, 0x2, UPT ;  /* 0x000000020500788c */ /* 0x000fd2000bf05270 */
[----:B------:R-:W-:Y:S05]  /*20e0*/  BRA.U UP0, `(.L_x_36) ;  /* 0x0000000100047547 */ /* 0x000fea000b800000 */
[----:B------:R-:W-:Y:S05]  /*20f0*/  BPT.TRAP 0x1 ;  /* 0x000000040000795c */ /* 0x000fea0000300000 */
.L_x_36:
[----:B------:R-:W-:Y:S04]  /*2100*/  BSSY.RECONVERGENT B0, `(.L_x_37) ;  /* 0x0000003000007945 */ /* 0x000fe80003800200 */
[----:B------:R-:W-:Y:S05]  /*2110*/  @P2 BRA `(.L_x_38) ;  /* 0x0000000000042947 */ /* 0x000fea0003800000 */
[----:B------:R-:W-:Y:S05]  /*2120*/  BPT.TRAP 0x1 ;  /* 0x000000040000795c */ /* 0x000fea0000300000 */
.L_x_38:
[----:B------:R-:W-:Y:S05]  /*2130*/  BSYNC.RECONVERGENT B0 ;  /* 0x0000000000007941 */ /* 0x000fea0003800200 */
.L_x_37:
[----:B------:R-:W-:Y:S02]  /*2140*/  UIADD3 UR5, UPT, UPT, UR4, 0x1, URZ ;  /* 0x0000000104057890 */ /* 0x000fe4000fffe0ff */
[----:B------:R-:W-:Y:S02]  /*2150*/  UIADD3 UR14, UP1, UPT, UR26, 0x80, URZ ;  /* 0x000000801a0e7890 */ /* 0x000fe4000ff3e0ff */
[----:B------:R-:W-:Y:S02]  /*2160*/  UISETP.NE.AND UP0, UPT, UR5, 0x22, UPT ;  /* 0x000000220500788c */ /* 0x000fe4000bf05270 */
[----:B------:R-:W-:Y:S02]  /*2170*/  USHF.L.U32 UR18, UR13, 0x5, URZ ;  /* 0x000000050d127899 */ /* 0x000fe400080006ff */
[----:B------:R-:W-:Y:S02]  /*2180*/  USEL UR8, URZ, 0x1, UP0 ;  /* 0x00000001ff087887 */ /* 0x000fe40008000000 */
[----:B------:R-:W-:-:S02]  /*2190*/  USEL UR5, UR5, URZ, UP0 ;  /* 0x000000ff05057287 */ /* 0x000fc40008000000 */
[----:B------:R-:W-:Y:S02]  /*21a0*/  UIADD3 UR22, UP0, UPT, UR26, 0x180, URZ ;  /* 0x000001801a167890 */ /* 0x000fe4000ff1e0ff */
[----:B------:R-:W-:Y:S01]  /*21b0*/  LOP3.LUT R12, R12, UR8, RZ, 0x3c, !PT ;  /* 0x000000080c0c7c12 */ /* 0x000fe2000f8e3cff */
[----:B------:R-:W-:Y:S02]  /*21c0*/  ULEA UR6, UR5, UR7, 0x3 ;  /* 0x0000000705067291 */ /* 0x000fe4000f8e18ff */
[----:B------:R-:W-:Y:S01]  /*21d0*/  ULEA UR8, UR4, UR7, 0xb ;  /* 0x0000000704087291 */ /* 0x000fe2000f8e58ff */
[----:B-1----:R-:W-:Y:S01]  /*21e0*/  SHF.L.U32 R0, R12, 0x1f, RZ ;  /* 0x0000001f0c007819 */ /* 0x002fe200000006ff */
[----:B------:R-:W-:Y:S02]  /*21f0*/  ULEA UR16, UR4, UR29, 0xc ;  /* 0x0000001d04107291 */ /* 0x000fe4000f8e60ff */
[----:B------:R-:W-:Y:S02]  /*2200*/  UIADD3.X UR15, UPT, UPT, URZ, UR27, URZ, UP1, !UPT ;  /* 0x0000001bff0f7290 */ /* 0x000fe40008ffe4ff */
[----:B------:R-:W-:Y:S01]  /*2210*/  UIADD3 UR8, UPT, UPT, UR8, 0x26600, URZ ;  /* 0x0002660008087890 */ /* 0x000fe2000fffe0ff */
[----:B------:R3:W4:Y:S01]  /*2220*/  SYNCS.PHASECHK.TRANS64.TRYWAIT P0, [UR6+0x110], R0 ;  /* 0x00011000ff0075a7 */ /* 0x0007220008001106 */
[----:B------:R-:W-:Y:S01]  /*2230*/  UIADD3.X UR23, UPT, UPT, URZ, UR27, URZ, UP0, !UPT ;  /* 0x0000001bff177290 */ /* 0x000fe200087fe4ff */
[----:B------:R-:W-:Y:S01]  /*2240*/  UMOV UR6, 0x30000 ;  /* 0x0003000000067882 */ /* 0x000fe20000000000 */
[----:B------:R-:W-:Y:S01]  /*2250*/  UMOV UR30, 0x0 ;  /* 0x00000000001e7882 */ /* 0x000fe20000000000 */
[----:B------:R-:W-:Y:S01]  /*2260*/  UMOV UR31, 0x10000000 ;  /* 0x10000000001f7882 */ /* 0x000fe20000000000 */
[----:B------:R-:W-:Y:S01]  /*2270*/  UMOV UR19, UR35 ;  /* 0x0000002300137c82 */ /* 0x000fe20008000000 */
[----:B------:R-:W-:Y:S01]  /*2280*/  UMOV UR20, UR36 ;  /* 0x0000002400147c82 */ /* 0x000fe20008000000 */
[----:B------:R-:W-:Y:S01]  /*2290*/  UMOV UR12, UR36 ;  /* 0x00000024000c7c82 */ /* 0x000fe20008000000 */
[----:B------:R-:W-:Y:S01]  /*22a0*/  UMOV UR9, UR17 ;  /* 0x0000001100097c82 */ /* 0x000fe20008000000 */
[----:B------:R-:W-:Y:S01]  /*22b0*/  UMOV UR10, UR18 ;  /* 0x00000012000a7c82 */ /* 0x000fe20008000000 */
[----:B------:R3:W-:Y:S01]  /*22c0*/  UTMALDG.3D.MULTICAST [UR16], [UR14], UR6, desc[UR30] ;  /* 0x00001e100e0073b4 */ /* 0x0007e20008011806 */
[----:B------:R-:W-:Y:S01]  /*22d0*/  UIADD3 UR13, UPT, UPT, UR13, 0x1, URZ ;  /* 0x000000010d0d7890 */ /* 0x000fe2000fffe0ff */
[----:B------:R-:W-:-:S03]  /*22e0*/  UMOV UR4, UR5 ;  /* 0x0000000500047c82 */ /* 0x000fc60008000000 */
[----:B------:R-:W-:Y:S01]  /*22f0*/  UISETP.NE.AND UP0, UPT, UR13, UR25, UPT ;  /* 0x000000190d00728c */ /* 0x000fe2000bf05270 */
[----:B------:R3:W-:Y:S08]  /*2300*/  UTMALDG.3D [UR8], [UR22], desc[UR30] ;  /* 0x00001e08160075b4 */ /* 0x0007f00008011000 */
[----:B---3--:R-:W-:Y:S05]  /*2310*/  BRA.U UP0, `(.L_x_39) ;  /* 0xfffffffd004c7547 */ /* 0x008fea000b83ffff */
.L_x_33:
[C---:B------:R-:W-:Y:S01]  /*2320*/  LEA R3, R11.reuse, UR7, 0x3 ;  /* 0x000000070b037c11 */ /* 0x040fe2000f8e18ff */
[----:B------:R-:W-:Y:S01]  /*2330*/  NOP ;  /* 0x0000000000007918 */ /* 0x000fe20000000000 */
[----:B-1----:R-:W-:Y:S02]  /*2340*/  SHF.L.U32 R0, R10, 0x1f, RZ ;  /* 0x0000001f0a007819 */ /* 0x002fe400000006ff */
[----:B------:R-:W-:Y:S02]  /*2350*/  LEA R4, R11, UR7, 0x4 ;  /* 0x000000070b047c11 */ /* 0x000fe4000f8e20ff */
[----:B--2-4-:R-:W1:Y:S02]  /*2360*/  SYNCS.PHASECHK.TRANS64.TRYWAIT P0, [R3+URZ+0x240], R0 ;  /* 0x00024000030075a7 */ /* 0x014e6400080011ff */
[----:B-1----:R-:W-:Y:S05]  /*2370*/  @!P0 BRA `(.L_x_40) ;  /* 0x0000006000148947 */ /* 0x002fea0003800000 */
.L_x_136:
[----:B------:R-:W2:Y:S01]  /*2380*/  LDS.128 R4, [R4+0x2d0] ;  /* 0x0002d00004047984 */ /* 0x000ea20000000c00 */
[----:B------:R-:W-:Y:S01]  /*2390*/  UISETP.GE.AND UP0, UPT, UR40, 0x1, UPT ;  /* 0x000000012800788c */ /* 0x000fe2000bf06270 */
[----:B------:R-:W-:Y:S01]  /*23a0*/  @!PT LDS RZ, [RZ] ;  /* 0x00000000fffff984 */ /* 0x000fe20000000800 */
[----:B------:R-:W-:Y:S01]  /*23b0*/  @!PT LDS RZ, [RZ] ;  /* 0x00000000fffff984 */ /* 0x000fe20000000800 */
[----:B------:R-:W-:Y:S01]  /*23c0*/  @!PT LDS RZ, [RZ] ;  /* 0x00000000fffff984 */ /* 0x000fe20000000800 */
[----:B------:R-:W-:Y:S01]  /*23d0*/  @!PT LDS RZ, [RZ] ;  /* 0x00000000fffff984 */ /* 0x000fe20000000800 */
[----:B------:R3:W-:Y:S06]  /*23e0*/  MEMBAR.ALL.CTA ;  /* 0x0000000000007992 */ /* 0x0007ec0000008000 */
[----:B---3--:R-:W3:Y:S01]  /*23f0*/  FENCE.VIEW.ASYNC.S ;  /* 0x00000000000073c6 */ /* 0x008ee20000000000 */
[----:B--2---:R-:W-:-:S13]  /*2400*/  LOP3.LUT P0, RZ, R6, 0x1, RZ, 0xc0, !PT ;  /* 0x0000000106ff7812 */ /* 0x004fda000780c0ff */
[----:B---3--:R-:W-:Y:S01]  /*2410*/  VOTEU.ANY UP1, P0 ;  /* 0x0000000000ff7886 */ /* 0x008fe20000020100 */
[----:B------:R-:W-:-:S13]  /*2420*/  PLOP3.LUT P0, PT, PT, PT, UP1, 0x80, 0x8 ;  /* 0x000000000008781c */ /* 0x000fda0003f0f018 */
[----:B-1----:R-:W-:Y:S02]  /*2430*/  @P0 LOP3.LUT R0, R5, 0xffff, RZ, 0xc0, !PT ;  /* 0x0000ffff05000812 */ /* 0x002fe400078ec0ff */
[----:B------:R-:W-:Y:S02]  /*2440*/  @P0 MOV R2, R4 ;  /* 0x0000000400020202 */ /* 0x000fe40000000f00 */
[----:B------:R-:W-:Y:S01]  /*2450*/  @P0 R2UR UR6, R0 ;  /* 0x00000000000602ca */ /* 0x000fe200000e0000 */
[----:B------:R-:W-:Y:S01]  /*2460*/  VIADD R0, R3, 0x250 ;  /* 0x0000025003007836 */ /* 0x000fe20000000000 */
[----:B------:R-:W-:Y:S02]  /*2470*/  @P0 SHF.R.U32.HI R4, RZ, 0x10, R5 ;  /* 0x00000010ff040819 */ /* 0x000fe40000011605 */
[----:B------:R-:W-:Y:S02]  /*2480*/  @P0 R2UR UR8, R2 ;  /* 0x00000000020802ca */ /* 0x000fe400000e0000 */
[----:B------:R-:W-:-:S02]  /*2490*/  PRMT R0, RZ, 0x654, R0 ;  /* 0x00000654ff007816 */ /* 0x000fc40000000000 */
[----:B------:R-:W-:Y:S02]  /*24a0*/  @P0 R2UR UR4, R4 ;  /* 0x00000000040402ca */ /* 0x000fe400000e0000 */
[----:B------:R1:W-:Y:S03]  /*24b0*/  SYNCS.ARRIVE.TRANS64.RED.A1T0 RZ, [R0+URZ], RZ ;  /* 0x000000ff00ff79a7 */ /* 0x0003e600081004ff */
[----:B------:R-:W-:-:S04]  /*24c0*/  @UP1 UMOV UR37, UR6 ;  /* 0x0000000600251c82 */ /* 0x000fc80008000000 */
[----:B------:R-:W-:-:S04]  /*24d0*/  @UP1 UMOV UR38, UR8 ;  /* 0x0000000800261c82 */ /* 0x000fc80008000000 */
[----:B------:R-:W-:Y:S01]  /*24e0*/  @UP1 UMOV UR36, UR4 ;  /* 0x0000000400241c82 */ /* 0x000fe20008000000 */
[----:B------:R-:W-:Y:S05]  /*24f0*/  BRA.U !UP0, `(.L_x_41) ;  /* 0x0000000108d47547 */ /* 0x000fea000b800000 */
[----:B------:R-:W2:Y:S01]  /*2500*/  LDCU.128 UR12, c[0x0][0xb10] ;  /* 0x00016200ff0c77ac */ /* 0x000ea20008000c00 */
[----:B------:R-:W3:Y:S01]  /*2510*/  LDCU UR25, c[0x0][0xb20] ;  /* 0x00016400ff1977ac */ /* 0x000ee20008000800 */
[----:B------:R-:W4:Y:S01]  /*2520*/  LDCU UR20, c[0x0][0xb0c] ;  /* 0x00016180ff1477ac */ /* 0x000f220008000800 */
[----:B------:R-:W1:Y:S01]  /*2530*/  LDCU.64 UR10, c[0x0][0xb28] ;  /* 0x00016500ff0a77ac */ /* 0x000e620008000a00 */
[----:B------:R-:W-:Y:S02]  /*2540*/  UISETP.NE.AND UP3, UPT, UR40, 0x1, UPT ;  /* 0x000000012800788c */ /* 0x000fe4000bf65270 */
[----:B--2---:R-:W-:Y:S02]  /*2550*/  UIMAD.WIDE.U32 UR16, UR39, UR15, URZ ;  /* 0x0000000f271072a5 */ /* 0x004fe4000f8e00ff */
[----:B------:R-:W-:Y:S02]  /*2560*/  UIMAD.WIDE.U32 UR8, UR41, UR12, URZ ;  /* 0x0000000c290872a5 */ /* 0x000fe4000f8e00ff */
[----:B------:R-:W-:-:S02]  /*2570*/  UISETP.NE.AND UP0, UPT, UR14, 0x1, UPT ;  /* 0x000000010e00788c */ /* 0x000fc4000bf05270 */
[----:B------:R-:W-:Y:S01]  /*2580*/  UIMAD.WIDE.U32 UR22, UR37, UR15, URZ ;  /* 0x0000000f251672a5 */ /* 0x000fe2000f8e00ff */
[----:B------:R-:W-:Y:S02]  /*2590*/  UMOV UR16, UR17 ;  /* 0x0000001100107c82 */ /* 0x000fe40008000000 */
[----:B------:R-:W-:Y:S01]  /*25a0*/  UMOV UR8, UR9 ;  /* 0x0000000900087c82 */ /* 0x000fe20008000000 */
[----:B---3--:R-:W-:Y:S02]  /*25b0*/  USHF.R.U32.HI UR16, URZ, UR25, UR16 ;  /* 0x00000019ff107299 */ /* 0x008fe40008011610 */
[----:B----4-:R-:W-:Y:S02]  /*25c0*/  UISETP.NE.AND UP2, UPT, UR20, 0x1, UPT ;  /* 0x000000011400788c */ /* 0x010fe4000bf45270 */
[----:B------:R-:W-:Y:S02]  /*25d0*/  USHF.R.U32.HI UR8, URZ, UR13, UR8 ;  /* 0x0000000dff087299 */ /* 0x000fe40008011608 */
[----:B------:R-:W-:-:S02]  /*25e0*/  USEL UR6, UR39, UR16, !UP0 ;  /* 0x0000001027067287 */ /* 0x000fc4000c000000 */
[----:B------:R-:W-:Y:S02]  /*25f0*/  USEL UR8, UR41, UR8, !UP2 ;  /* 0x0000000829087287 */ /* 0x000fe4000d000000 */
[----:B-1----:R-:W-:Y:S01]  /*2600*/  UIMAD.WIDE.U32 UR16, UR6, UR10, URZ ;  /* 0x0000000a061072a5 */ /* 0x002fe2000f8e00ff */
[----:B------:R-:W-:Y:S01]  /*2610*/  UMOV UR4, UR23 ;  /* 0x0000001700047c82 */ /* 0x000fe20008000000 */
[----:B------:R-:W-:Y:S02]  /*2620*/  UIMAD.WIDE.U32 UR18, UR38, UR12, URZ ;  /* 0x0000000c261272a5 */ /* 0x000fe4000f8e00ff */
[----:B------:R-:W-:-:S03]  /*2630*/  UIMAD.WIDE.U32 UR22, UR8, UR10, URZ ;  /* 0x0000000a081672a5 */ /* 0x000fc6000f8e00ff */
[----:B------:R-:W-:Y:S01]  /*2640*/  UMOV UR16, UR17 ;  /* 0x0000001100107c82 */ /* 0x000fe20008000000 */
[----:B------:R-:W-:Y:S02]  /*2650*/  USHF.R.U32.HI UR4, URZ, UR25, UR4 ;  /* 0x00000019ff047299 */ /* 0x000fe40008011604 */
[----:B------:R-:W-:Y:S01]  /*2660*/  @UP3 USHF.R.U32.HI UR6, URZ, UR11, UR16 ;  /* 0x0000000bff063299 */ /* 0x000fe20008011610 */
[----:B------:R-:W-:Y:S01]  /*2670*/  UMOV UR18, UR19 ;  /* 0x0000001300127c82 */ /* 0x000fe20008000000 */
[----:B------:R-:W-:Y:S01]  /*2680*/  UMOV UR22, UR23 ;  /* 0x0000001700167c82 */ /* 0x000fe20008000000 */
[----:B------:R-:W-:Y:S02]  /*2690*/  USHF.R.U32.HI UR13, URZ, UR13, UR18 ;  /* 0x0000000dff0d7299 */ /* 0x000fe40008011612 */
[----:B------:R-:W-:Y:S02]  /*26a0*/  USEL UR4, UR37, UR4, !UP0 ;  /* 0x0000000425047287 */ /* 0x000fe4000c000000 */
[----:B------:R-:W-:-:S02]  /*26b0*/  @UP3 USHF.R.U32.HI UR8, URZ, UR11, UR22 ;  /* 0x0000000bff083299 */ /* 0x000fc40008011616 */
[----:B------:R-:W-:Y:S02]  /*26c0*/  UIMAD UR9, UR40, UR6, URZ ;  /* 0x00000006280972a4 */ /* 0x000fe4000f8e02ff */
[----:B------:R-:W-:Y:S02]  /*26d0*/  USEL UR6, UR38, UR13, !UP2 ;  /* 0x0000000d26067287 */ /* 0x000fe4000d000000 */
[----:B------:R-:W-:Y:S02]  /*26e0*/  UIMAD UR12, UR40, UR8, URZ ;  /* 0x00000008280c72a4 */ /* 0x000fe4000f8e02ff */
[----:B------:R-:W-:Y:S02]  /*26f0*/  UISETP.GE.AND UP0, UPT, UR4, UR9, UPT ;  /* 0x000000090400728c */ /* 0x000fe4000bf06270 */
[----:B------:R-:W-:Y:S02]  /*2700*/  UIMAD.WIDE.U32 UR16, UR4, UR10, URZ ;  /* 0x0000000a041072a5 */ /* 0x000fe4000f8e00ff */
[----:B------:R-:W-:-:S02]  /*2710*/  UISETP.GE.OR UP0, UPT, UR6, UR12, UP0 ;  /* 0x0000000c0600728c */ /* 0x000fc40008706670 */
        /* <DEDUP_REMOVED lines=19> */
.L_x_41:
[----:B------:R-:W2:Y:S02]  /*2850*/  LDCU UR4, c[0x0][0xb30] ;  /* 0x00016600ff0477ac */ /* 0x000ea40008000800 */
[----:B--2---:R-:W-:-:S09]  /*2860*/  UISETP.NE.AND UP0, UPT, UR4, 0x1, UPT ;  /* 0x000000010400788c */ /* 0x004fd2000bf05270 */
[----:B------:R-:W-:Y:S05]  /*2870*/  BRA.U UP0, `(.L_x_42) ;  /* 0x0000000100447547 */ /* 0x000fea000b800000 */
[----:B------:R-:W2:Y:S01]  /*2880*/  LDCU.128 UR12, c[0x0][0xb10] ;  /* 0x00016200ff0c77ac */ /* 0x000ea20008000c00 */
[----:B------:R-:W3:Y:S01]  /*2890*/  LDCU UR16, c[0x0][0xb0c] ;  /* 0x00016180ff1077ac */ /* 0x000ee20008000800 */
[----:B------:R-:W4:Y:S01]  /*28a0*/  LDCU UR17, c[0x0][0xb20] ;  /* 0x00016400ff1177ac */ /* 0x000f220008000800 */
[----:B--2---:R-:W-:Y:S02]  /*28b0*/  UIMAD.WIDE.U32 UR10, UR38, UR12, URZ ;  /* 0x0000000c260a72a5 */ /* 0x004fe4000f8e00ff */
[----:B------:R-:W-:Y:S02]  /*28c0*/  UIMAD.WIDE.U32 UR8, UR37, UR15, URZ ;  /* 0x0000000f250872a5 */ /* 0x000fe4000f8e00ff */
[----:B---3--:R-:W-:Y:S02]  /*28d0*/  UISETP.NE.AND UP2, UPT, UR16, 0x1, UPT ;  /* 0x000000011000788c */ /* 0x008fe4000bf45270 */
[----:B------:R-:W-:Y:S01]  /*28e0*/  UISETP.NE.AND UP0, UPT, UR14, 0x1, UPT ;  /* 0x000000010e00788c */ /* 0x000fe2000bf05270 */
[----:B------:R-:W-:-:S02]  /*28f0*/  UMOV UR6, UR11 ;  /* 0x0000000b00067c82 */ /* 0x000fc40008000000 */
[----:B------:R-:W-:Y:S01]  /*2900*/  UMOV UR4, UR9 ;  /* 0x0000000900047c82 */ /* 0x000fe20008000000 */
[----:B------:R-:W-:Y:S02]  /*2910*/  USHF.R.U32.HI UR6, URZ, UR13, UR6 ;  /* 0x0000000dff067299 */ /* 0x000fe40008011606 */
[----:B----4-:R-:W-:Y:S02]  /*2920*/  USHF.R.U32.HI UR4, URZ, UR17, UR4 ;  /* 0x00000011ff047299 */ /* 0x010fe40008011604 */
[----:B------:R-:W-:Y:S02]  /*2930*/  USEL UR6, UR38, UR6, !UP2 ;  /* 0x0000000626067287 */ /* 0x000fe4000d000000 */
[----:B------:R-:W-:-:S04]  /*2940*/  USEL UR4, UR37, UR4, !UP0 ;  /* 0x0000000425047287 */ /* 0x000fc8000c000000 */
[----:B------:R-:W-:Y:S02]  /*2950*/  UIADD3 UR8, UPT, UPT, UR6, -UR4, URZ ;  /* 0x8000000406087290 */ /* 0x000fe4000fffe0ff */
[----:B------:R-:W-:Y:S02]  /*2960*/  UIADD3 UR4, UPT, UPT, -UR6, UR4, URZ ;  /* 0x0000000406047290 */ /* 0x000fe4000fffe1ff */
[----:B------:R-:W-:Y:S02]  /*2970*/  UIMAD UR37, UR8, UR14, UR37 ;  /* 0x0000000e082572a4 */ /* 0x000fe4000f8e0225 */
[----:B------:R-:W-:-:S12]  /*2980*/  UIMAD UR38, UR4, UR16, UR38 ;  /* 0x00000010042672a4 */ /* 0x000fd8000f8e0226 */
.L_x_42:
[----:B------:R-:W-:Y:S01]  /*2990*/  VIADD R11, R11, 0x1 ;  /* 0x000000010b0b7836 */ /* 0x000fe20000000000 */
[----:B------:R-:W-:Y:S01]  /*29a0*/  PLOP3.LUT P1, PT, PT, PT, PT, 0x80, 0x8 ;  /* 0x000000000008781c */ /* 0x000fe20003f2f070 */
[----:B------:R-:W-:Y:S02]  /*29b0*/  UIADD3 UR46, UPT, UPT, UR38, UR58, URZ ;  /* 0x0000003a262e7290 */ /* 0x000fe4000fffe0ff */
[----:B------:R-:W-:Y:S01]  /*29c0*/  UIADD3 UR45, UPT, UPT, UR37, UR55, URZ ;  /* 0x00000037252d7290 */ /* 0x000fe2000fffe0ff */
[----:B------:R-:W-:-:S04]  /*29d0*/  ISETP.NE.AND P0, PT, R11, 0x2, PT ;  /* 0x000000020b00780c */ /* 0x000fc80003f05270 */
[----:B-1----:R-:W-:Y:S02]  /*29e0*/  SEL R0, RZ, 0x1, P0 ;  /* 0x00000001ff007807 */ /* 0x002fe40000000000 */
[----:B------:R-:W-:Y:S02]  /*29f0*/  SEL R11, R11, RZ, P0 ;  /* 0x000000ff0b0b7207 */ /* 0x000fe40000000000 */
[----:B------:R-:W-:Y:S01]  /*2a00*/  LOP3.LUT R10, R10, R0, RZ, 0x3c, !PT ;  /* 0x000000000a0a7212 */ /* 0x000fe200078e3cff */
[----:B------:R-:W-:Y:S06]  /*2a10*/  BRA.U UP1, `(.L_x_43) ;  /* 0xfffffff101607547 */ /* 0x000fec000b83ffff */
[----:B------:R-:W-:Y:S01]  /*2a20*/  UIADD3 UR7, UPT, UPT, UR7, 0x110, URZ ;  /* 0x0000011007077890 */ /* 0x000fe2000fffe0ff */
[----:B------:R-:W-:-:S03]  /*2a30*/  SHF.L.U32 R2, R12, 0x1f, RZ ;  /* 0x0000001f0c027819 */ /* 0x000fc600000006ff */
[----:B------:R-:W-:-:S09]  /*2a40*/  ULEA UR4, UR5, UR7, 0x3 ;  /* 0x0000000705047291 */ /* 0x000fd2000f8e18ff */
[----:B------:R-:W1:Y:S02]  /*2a50*/  SYNCS.PHASECHK.TRANS64.TRYWAIT P0, [UR4], R2 ;  /* 0x00000002ff0075a7 */ /* 0x000e640008001104 */
[----:B-1----:R-:W-:Y:S05]  /*2a60*/  @!P0 BRA `(.L_x_44) ;  /* 0x00000058006c8947 */ /* 0x002fea0003800000 */
.L_x_138:
[----:B------:R-:W-:-:S04]  /*2a70*/  UIADD3 UR4, UPT, UPT, UR5, 0x1, URZ ;  /* 0x0000000105047890 */ /* 0x000fc8000fffe0ff */
[----:B------:R-:W-:-:S04]  /*2a80*/  UISETP.NE.AND UP0, UPT, UR4, 0x22, UPT ;  /* 0x000000220400788c */ /* 0x000fc8000bf05270 */
[----:B------:R-:W-:Y:S02]  /*2a90*/  USEL UR6, URZ, 0x1, UP0 ;  /* 0x00000001ff067887 */ /* 0x000fe40008000000 */
[----:B------:R-:W-:-:S04]  /*2aa0*/  USEL UR4, UR4, URZ, UP0 ;  /* 0x000000ff04047287 */ /* 0x000fc80008000000 */
[----:B------:R-:W-:Y:S01]  /*2ab0*/  ULEA UR5, UR4, UR7, 0x3 ;  /* 0x0000000704057291 */ /* 0x000fe2000f8e18ff */
[----:B-1----:R-:W-:-:S04]  /*2ac0*/  LOP3.LUT R2, R12, UR6, RZ, 0x3c, !PT ;  /* 0x000000060c027c12 */ /* 0x002fc8000f8e3cff */
[----:B------:R-:W-:-:S04]  /*2ad0*/  SHF.L.U32 R3, R2, 0x1f, RZ ;  /* 0x0000001f02037819 */ /* 0x000fc800000006ff */
[----:B------:R-:W1:Y:S02]  /*2ae0*/  SYNCS.PHASECHK.TRANS64.TRYWAIT P0, [UR5], R3 ;  /* 0x00000003ff0075a7 */ /* 0x000e640008001105 */
[----:B-1----:R-:W-:Y:S05]  /*2af0*/  @!P0 BRA `(.L_x_45) ;  /* 0x0000005800608947 */ /* 0x002fea0003800000 */
.L_x_140:
[----:B------:R-:W-:-:S04]  /*2b00*/  UIADD3 UR4, UPT, UPT, UR4, 0x1, URZ ;  /* 0x0000000104047890 */ /* 0x000fc8000fffe0ff */
[----:B------:R-:W-:-:S04]  /*2b10*/  UISETP.NE.AND UP0, UPT, UR4, 0x22, UPT ;  /* 0x000000220400788c */ /* 0x000fc8000bf05270 */
[----:B------:R-:W-:Y:S02]  /*2b20*/  USEL UR6, URZ, 0x1, UP0 ;  /* 0x00000001ff067887 */ /* 0x000fe40008000000 */
[----:B------:R-:W-:-:S04]  /*2b30*/  USEL UR4, UR4, URZ, UP0 ;  /* 0x000000ff04047287 */ /* 0x000fc80008000000 */
[----:B------:R-:W-:Y:S01]  /*2b40*/  ULEA UR5, UR4, UR7, 0x3 ;  /* 0x0000000704057291 */ /* 0x000fe2000f8e18ff */
[----:B------:R-:W-:-:S04]  /*2b50*/  LOP3.LUT R2, R2, UR6, RZ, 0x3c, !PT ;  /* 0x0000000602027c12 */ /* 0x000fc8000f8e3cff */
[----:B-1----:R-:W-:-:S04]  /*2b60*/  SHF.L.U32 R3, R2, 0x1f, RZ ;  /* 0x0000001f02037819 */ /* 0x002fc800000006ff */
[----:B------:R-:W1:Y:S02]  /*2b70*/  SYNCS.PHASECHK.TRANS64.TRYWAIT P0, [UR5], R3 ;  /* 0x00000003ff0075a7 */ /* 0x000e640008001105 */
[----:B-1----:R-:W-:Y:S05]  /*2b80*/  @!P0 BRA `(.L_x_46) ;  /* 0x0000005800548947 */ /* 0x002fea0003800000 */
.L_x_142:
        /* <DEDUP_REMOVED lines=9> */
.L_x_144:
        /* <DEDUP_REMOVED lines=9> */
.L_x_146:
        /* <DEDUP_REMOVED lines=9> */
.L_x_148:
        /* <DEDUP_REMOVED lines=9> */
.L_x_150:
        /* <DEDUP_REMOVED lines=9> */
.L_x_152:
        /* <DEDUP_REMOVED lines=9> */
.L_x_154:
        /* <DEDUP_REMOVED lines=9> */
.L_x_156:
        /* <DEDUP_REMOVED lines=9> */
.L_x_158:
        /* <DEDUP_REMOVED lines=9> */
.L_x_160:
        /* <DEDUP_REMOVED lines=9> */
.L_x_162:
        /* <DEDUP_REMOVED lines=9> */
.L_x_164:
        /* <DEDUP_REMOVED lines=9> */
.L_x_166:
        /* <DEDUP_REMOVED lines=9> */
.L_x_168:
        /* <DEDUP_REMOVED lines=9> */
.L_x_170:
        /* <DEDUP_REMOVED lines=9> */
.L_x_172:
        /* <DEDUP_REMOVED lines=9> */
.L_x_174:
        /* <DEDUP_REMOVED lines=9> */
.L_x_176:
        /* <DEDUP_REMOVED lines=9> */
.L_x_178:
        /* <DEDUP_REMOVED lines=9> */
.L_x_180:
        /* <DEDUP_REMOVED lines=9> */
.L_x_182:
        /* <DEDUP_REMOVED lines=9> */
.L_x_184:
        /* <DEDUP_REMOVED lines=9> */
.L_x_186:
        /* <DEDUP_REMOVED lines=9> */
.L_x_188:
        /* <DEDUP_REMOVED lines=9> */
.L_x_190:
        /* <DEDUP_REMOVED lines=9> */
.L_x_192:
        /* <DEDUP_REMOVED lines=9> */
.L_x_194:
        /* <DEDUP_REMOVED lines=9> */
.L_x_196:
        /* <DEDUP_REMOVED lines=9> */
.L_x_198:
        /* <DEDUP_REMOVED lines=9> */
.L_x_200:
        /* <DEDUP_REMOVED lines=9> */
.L_x_202:
[----:B------:R-:W-:-:S04]  /*3c70*/  UIADD3 UR4, UPT, UPT, UR4, 0x1, URZ ;  /* 0x0000000104047890 */ /* 0x000fc8000fffe0ff */
[----:B------:R-:W-:-:S04]  /*3c80*/  UISETP.NE.AND UP0, UPT, UR4, 0x22, UPT ;  /* 0x000000220400788c */ /* 0x000fc8000bf05270 */
[----:B------:R-:W-:Y:S02]  /*3c90*/  USEL UR5, URZ, 0x1, UP0 ;  /* 0x00000001ff057887 */ /* 0x000fe40008000000 */
[----:B------:R-:W-:-:S04]  /*3ca0*/  USEL UR4, UR4, URZ, UP0 ;  /* 0x000000ff04047287 */ /* 0x000fc80008000000 */
[----:B------:R-:W-:Y:S01]  /*3cb0*/  ULEA UR4, UR4, UR7, 0x3 ;  /* 0x0000000704047291 */ /* 0x000fe2000f8e18ff */
[----:B------:R-:W-:-:S04]  /*3cc0*/  LOP3.LUT R2, R2, UR5, RZ, 0x3c, !PT ;  /* 0x0000000502027c12 */ /* 0x000fc8000f8e3cff */
[----:B------:R-:W-:Y:S01]  /*3cd0*/  SHF.L.U32 R2, R2, 0x1f, RZ ;  /* 0x0000001f02027819 */ /* 0x000fe200000006ff */
[----:B-1----:R-:W-:-:S07]  /*3ce0*/  IMAD.U32 R0, RZ, RZ, UR4 ;  /* 0x00000004ff007e24 */ /* 0x002fce000f8e00ff */
.L_x_77:
[----:B-1----:R1:W2:Y:S02]  /*3cf0*/  SYNCS.PHASECHK.TRANS64.TRYWAIT P0, [R0+URZ], R2 ;  /* 0x00000002000075a7 */ /* 0x0022a400080011ff */
[----:B--2---:R-:W-:Y:S05]  /*3d00*/  @!P0 NANOSLEEP.SYNCS 0x989680 ;  /* 0x009896800000895d */ /* 0x004fea0003900000 */
[----:B------:R-:W2:Y:S02]  /*3d10*/  @!P0 SYNCS.PHASECHK.TRANS64 P0, [R0+URZ], R2 ;  /* 0x00000002000085a7 */ /* 0x000ea400080010ff */
[----:B--2---:R-:W-:Y:S05]  /*3d20*/  @P0 EXIT ;  /* 0x000000000000094d */ /* 0x004fea0003800000 */
[----:B------:R-:W-:Y:S05]  /*3d30*/  BRA `(.L_x_77) ;  /* 0xfffffffc00ec7947 */ /* 0x000fea000383ffff */
.L_x_23:
[----:B------:R-:W-:-:S04]  /*3d40*/  UISETP.NE.AND UP0, UPT, UR61, URZ, UPT ;  /* 0x000000ff3d00728c */ /* 0x000fc8000bf05270 */
[----:B------:R-:W-:-:S09]  /*3d50*/  UISETP.NE.OR UP0, UPT, UR22, 0x1, UP0 ;  /* 0x000000011600788c */ /* 0x000fd20008705670 */
[----:B------:R-:W-:Y:S05]  /*3d60*/  BRA.U UP0, `(.L_x_78) ;  /* 0x0000000500487547 */ /* 0x000fea000b800000 */
[----:B------:R-:W-:Y:S01]  /*3d70*/  ISETP.GE.U32.AND P2, PT, R0, 0x2, PT ;  /* 0x000000020000780c */ /* 0x000fe20003f46070 */
[----:B------:R-:W-:Y:S01]  /*3d80*/  IMAD.MOV.U32 R12, RZ, RZ, 0x1 ;  /* 0x00000001ff0c7424 */ /* 0x000fe200078e00ff */
[----:B------:R-:W-:Y:S02]  /*3d90*/  CS2R R10, SRZ ;  /* 0x00000000000a7805 */ /* 0x000fe4000001ff00 */
[----:B------:R-:W-:Y:S01]  /*3da0*/  CS2R R8, SRZ ;  /* 0x0000000000087805 */ /* 0x000fe2000001ff00 */
[----:B------:R-:W-:Y:S01]  /*3db0*/  UMOV UR4, 0x400 ;  /* 0x0000040000047882 */ /* 0x000fe20000000000 */
[----:B------:R-:W-:Y:S01]  /*3dc0*/  UMOV UR5, URZ ;  /* 0x000000ff00057c82 */ /* 0x000fe20008000000 */
[----:B------:R-:W-:-:S12]  /*3dd0*/  ULEA UR6, UR61, UR4, 0x18 ;  /* 0x000000043d067291 */ /* 0x000fd8000f8ec0ff */
.L_x_82:
[----:B------:R-:W-:Y:S02]  /*3de0*/  LEA R2, R8, UR6, 0x3 ;  /* 0x0000000608027c11 */ /* 0x000fe4000f8e18ff */
[----:B------:R-:W-:-:S03]  /*3df0*/  SHF.L.U32 R4, R9, 0x1f, RZ ;  /* 0x0000001f09047819 */ /* 0x000fc600000006ff */
[----:B------:R-:W-:Y:S01]  /*3e00*/  VIADD R5, R2, 0x2b0 ;  /* 0x000002b002057836 */ /* 0x000fe20000000000 */
[----:B------:R-:W1:Y:S02]  /*3e10*/  SYNCS.PHASECHK.TRANS64.TRYWAIT P0, [R2+URZ+0x2a0], R4 ;  /* 0x0002a004020075a7 */ /* 0x000e6400080011ff */
[----:B-1----:R-:W-:Y:S05]  /*3e20*/  @!P0 BRA `(.L_x_79) ;  /* 0x0000005000948947 */ /* 0x002fea0003800000 */
.L_x_203:
[----:B------:R-:W-:Y:S01]  /*3e30*/  ULEA UR4, UR5, UR6, 0x3 ;  /* 0x0000000605047291 */ /* 0x000fe2000f8e18ff */
[----:B-1----:R-:W-:Y:S01]  /*3e40*/  PRMT R2, RZ, 0x654, R5 ;  /* 0x00000654ff027816 */ /* 0x002fe20000000005 */
[----:B------:R-:W-:Y:S01]  /*3e50*/  @!P2 IMAD.MOV.U32 R4, RZ, RZ, 0x10 ;  /* 0x00000010ff04a424 */ /* 0x000fe200078e00ff */
[----:B------:R-:W-:Y:S01]  /*3e60*/  SHF.L.U32 R5, R12, 0x1f, RZ ;  /* 0x0000001f0c057819 */ /* 0x000fe200000006ff */
[----:B------:R-:W-:Y:S01]  /*3e70*/  UIADD3 UR7, UPT, UPT, UR4, 0x240, URZ ;  /* 0x0000024004077890 */ /* 0x000fe2000fffe0ff */
[----:B------:R1:W-:Y:S05]  /*3e80*/  SYNCS.ARRIVE.TRANS64.RED.A1T0 RZ, [R2+URZ], RZ ;  /* 0x000000ff02ff79a7 */ /* 0x0003ea00081004ff */
[----:B------:R-:W-:Y:S01]  /*3e90*/  IMAD.U32 R6, RZ, RZ, UR7 ;  /* 0x00000007ff067e24 */ /* 0x000fe2000f8e00ff */
[----:B------:R-:W2:Y:S04]  /*3ea0*/  SYNCS.PHASECHK.TRANS64.TRYWAIT P0, [UR4+0x250], R5 ;  /* 0x00025005ff0075a7 */ /* 0x000ea80008001104 */
[----:B------:R-:W-:Y:S01]  /*3eb0*/  PRMT R6, R0, 0x654, R6 ;  /* 0x0000065400067816 */ /* 0x000fe20000000006 */
[----:B-12---:R-:W-:Y:S06]  /*3ec0*/  @!P0 BRA `(.L_x_80) ;  /* 0x0000005000808947 */ /* 0x006fec0003800000 */
.L_x_205:
[----:B------:R-:W-:Y:S01]  /*3ed0*/  ULEA UR8, UR5, UR6, 0x4 ;  /* 0x0000000605087291 */ /* 0x000fe2000f8e20ff */
[----:B------:R-:W-:Y:S01]  /*3ee0*/  SEL R3, R6, R3, !P2 ;  /* 0x0000000306037207 */ /* 0x000fe20005000000 */
[----:B------:R-:W-:Y:S01]  /*3ef0*/  UIADD3 UR9, UPT, UPT, UR4, 0x240, URZ ;  /* 0x0000024004097890 */ /* 0x000fe2000fffe0ff */
[----:B-1----:R-:W-:Y:S01]  /*3f00*/  LEA R2, R11, UR6, 0x3 ;  /* 0x000000060b027c11 */ /* 0x002fe2000f8e18ff */
[----:B------:R-:W-:Y:S01]  /*3f10*/  UIADD3 UR8, UPT, UPT, UR8, 0x2d0, URZ ;  /* 0x000002d008087890 */ /* 0x000fe2000fffe0ff */
[----:B------:R1:W-:Y:S01]  /*3f20*/  @!P2 SYNCS.ARRIVE.TRANS64.RED RZ, [R3+URZ], R4 ;  /* 0x0000000403ffa9a7 */ /* 0x0003e200080004ff */
[----:B------:R-:W-:Y:S01]  /*3f30*/  UIADD3 UR4, UPT, UPT, UR5, 0x1, URZ ;  /* 0x0000000105047890 */ /* 0x000fe2000fffe0ff */
[----:B------:R-:W-:-:S03]  /*3f40*/  VIADD R8, R8, 0x1 ;  /* 0x0000000108087836 */ /* 0x000fc60000000000 */
[----:B------:R-:W-:Y:S02]  /*3f50*/  UISETP.NE.AND UP0, UPT, UR4, 0x2, UPT ;  /* 0x000000020400788c */ /* 0x000fe4000bf05270 */
[----:B------:R-:W-:Y:S01]  /*3f60*/  ISETP.NE.AND P0, PT, R8, 0x2, PT ;  /* 0x000000020800780c */ /* 0x000fe20003f05270 */
[----:B------:R-:W-:Y:S06]  /*3f70*/  UGETNEXTWORKID.BROADCAST [UR8], [UR9] ;  /* 0x00000000080073ca */ /* 0x000fec0008000100 */
[----:B------:R-:W-:Y:S02]  /*3f80*/  USEL UR7, URZ, 0x1, UP0 ;  /* 0x00000001ff077887 */ /* 0x000fe40008000000 */
[----:B------:R-:W-:-:S04]  /*3f90*/  USEL UR5, UR4, URZ, UP0 ;  /* 0x000000ff04057287 */ /* 0x000fc80008000000 */
[----:B------:R-:W-:Y:S02]  /*3fa0*/  LOP3.LUT R12, R12, UR7, RZ, 0x3c, !PT ;  /* 0x000000070c0c7c12 */ /* 0x000fe4000f8e3cff */
[----:B-1----:R-:W-:-:S04]  /*3fb0*/  SHF.L.U32 R4, R10, 0x1f, RZ ;  /* 0x0000001f0a047819 */ /* 0x002fc800000006ff */
[----:B------:R-:W1:Y:S02]  /*3fc0*/  SYNCS.PHASECHK.TRANS64.TRYWAIT P1, [R2+URZ+0x240], R4 ;  /* 0x00024004020075a7 */ /* 0x000e6400080211ff */
[----:B-1----:R-:W-:Y:S05]  /*3fd0*/  @!P1 BRA `(.L_x_81) ;  /* 0x0000005000549947 */ /* 0x002fea0003800000 */
.L_x_206:
[C---:B-1----:R-:W-:Y:S01]  /*3fe0*/  LEA R4, R11.reuse, UR6, 0x4 ;  /* 0x000000060b047c11 */ /* 0x042fe2000f8e20ff */
[----:B------:R-:W-:Y:S01]  /*3ff0*/  VIADD R2, R2, 0x250 ;  /* 0x0000025002027836 */ /* 0x000fe20000000000 */
[----:B------:R-:W-:Y:S01]  /*4000*/  SEL R8, R8, RZ, P0 ;  /* 0x000000ff08087207 */ /* 0x000fe20000000000 */
[----:B------:R-:W-:-:S03]  /*4010*/  VIADD R11, R11, 0x1 ;  /* 0x000000010b0b7836 */ /* 0x000fc60000000000 */
[----:B------:R-:W1:Y:S01]  /*4020*/  LDS.128 R4, [R4+0x2d0] ;  /* 0x0002d00004047984 */ /* 0x000e620000000c00 */
[----:B------:R-:W-:Y:S02]  /*4030*/  PRMT R2, RZ, 0x654, R2 ;  /* 0x00000654ff027816 */ /* 0x000fe40000000002 */
[C---:B------:R-:W-:Y:S01]  /*4040*/  ISETP.NE.AND P1, PT, R11.reuse, 0x2, PT ;  /* 0x000000020b00780c */ /* 0x040fe20003f25270 */
[----:B------:R-:W-:Y:S01]  /*4050*/  @!PT LDS RZ, [RZ] ;  /* 0x00000000fffff984 */ /* 0x000fe20000000800 */
[----:B------:R-:W-:Y:S01]  /*4060*/  @!PT LDS RZ, [RZ] ;  /* 0x00000000fffff984 */ /* 0x000fe20000000800 */
[----:B------:R-:W-:Y:S01]  /*4070*/  @!PT LDS RZ, [RZ] ;  /* 0x00000000fffff984 */ /* 0x000fe20000000800 */
[----:B------:R-:W-:Y:S01]  /*4080*/  @!PT LDS RZ, [RZ] ;  /* 0x00000000fffff984 */ /* 0x000fe20000000800 */
[----:B------:R2:W-:Y:S06]  /*4090*/  MEMBAR.ALL.CTA ;  /* 0x0000000000007992 */ /* 0x0005ec0000008000 */
[----:B--2---:R-:W2:Y:S01]  /*40a0*/  FENCE.VIEW.ASYNC.S ;  /* 0x00000000000073c6 */ /* 0x004ea20000000000 */
[----:B------:R-:W-:Y:S01]  /*40b0*/  SEL R11, R11, RZ, P1 ;  /* 0x000000ff0b0b7207 */ /* 0x000fe20000800000 */
[----:B--2---:R2:W-:Y:S01]  /*40c0*/  SYNCS.ARRIVE.TRANS64.RED.A1T0 RZ, [R2+URZ], RZ ;  /* 0x000000ff02ff79a7 */ /* 0x0045e200081004ff */
[----:B-1----:R-:W-:-:S02]  /*40d0*/  LOP3.LUT P3, RZ, R6, 0x1, RZ, 0xc0, !PT ;  /* 0x0000000106ff7812 */ /* 0x002fc4000786c0ff */
[----:B------:R-:W-:-:S04]  /*40e0*/  SEL R4, RZ, 0x1, P1 ;  /* 0x00000001ff047807 */ /* 0x000fc80000800000 */
[----:B------:R-:W-:Y:S02]  /*40f0*/  LOP3.LUT R10, R10, R4, RZ, 0x3c, !PT ;  /* 0x000000040a0a7212 */ /* 0x000fe400078e3cff */
[----:B--2---:R-:W-:-:S04]  /*4100*/  SEL R2, RZ, 0x1, P0 ;  /* 0x00000001ff027807 */ /* 0x004fc80000000000 */
[----:B------:R-:W-:Y:S01]  /*4110*/  LOP3.LUT R9, R9, R2, RZ, 0x3c, !PT ;  /* 0x0000000209097212 */ /* 0x000fe200078e3cff */
[----:B------:R-:W-:Y:S06]  /*4120*/  @P3 BRA `(.L_x_82) ;  /* 0xfffffffc002c3947 */ /* 0x000fec000383ffff */
[----:B------:R-:W-:Y:S01]  /*4130*/  ULEA UR4, UR5, UR6, 0x3 ;  /* 0x0000000605047291 */ /* 0x000fe2000f8e18ff */
[----:B------:R-:W-:-:S08]  /*4140*/  SHF.L.U32 R2, R12, 0x1f, RZ ;  /* 0x0000001f0c027819 */ /* 0x000fd000000006ff */
[----:B------:R-:W1:Y:S02]  /*4150*/  SYNCS.PHASECHK.TRANS64 P0, [UR4+0x250], R2 ;  /* 0x00025002ff0075a7 */ /* 0x000e640008001004 */
[----:B-1----:R-:W-:Y:S05]  /*4160*/  @P0 BRA `(.L_x_83) ;  /* 0x0000000000080947 */ /* 0x002fea0003800000 */
[----:B------:R-:W1:Y:S02]  /*4170*/  SYNCS.PHASECHK.TRANS64.TRYWAIT P0, [UR4+0x250], R2 ;  /* 0x00025002ff0075a7 */ /* 0x000e640008001104 */
[----:B-1----:R-:W-:Y:S05]  /*4180*/  @!P0 BRA `(.L_x_84) ;  /* 0x0000004c00fc8947 */ /* 0x002fea0003800000 */
.L_x_83:
[----:B------:R-:W-:-:S04]  /*4190*/  UIADD3 UR7, UPT, UPT, UR5, 0x1, URZ ;  /* 0x0000000105077890 */ /* 0x000fc8000fffe0ff */
[----:B------:R-:W-:-:S04]  /*41a0*/  UISETP.NE.AND UP0, UPT, UR7, 0x2, UPT ;  /* 0x000000020700788c */ /* 0x000fc8000bf05270 */
[----:B------:R-:W-:Y:S02]  /*41b0*/  USEL UR8, URZ, 0x1, UP0 ;  /* 0x00000001ff087887 */ /* 0x000fe40008000000 */
[----:B------:R-:W-:-:S04]  /*41c0*/  USEL UR7, UR7, URZ, UP0 ;  /* 0x000000ff07077287 */ /* 0x000fc80008000000 */
[----:B------:R-:W-:Y:S01]  /*41d0*/  ULEA UR7, UR7, UR6, 0x3 ;  /* 0x0000000607077291 */ /* 0x000fe2000f8e18ff */
[----:B-1----:R-:W-:-:S04]  /*41e0*/  LOP3.LUT R2, R12, UR8, RZ, 0x3c, !PT ;  /* 0x000000080c027c12 */ /* 0x002fc8000f8e3cff */
[----:B------:R-:W-:-:S04]  /*41f0*/  SHF.L.U32 R0, R2, 0x1f, RZ ;  /* 0x0000001f02007819 */ /* 0x000fc800000006ff */
[----:B------:R-:W1:Y:S02]  /*4200*/  SYNCS.PHASECHK.TRANS64 P0, [UR7+0x250], R0 ;  /* 0x00025000ff0075a7 */ /* 0x000e640008001007 */
[----:B-1----:R-:W-:Y:S05]  /*4210*/  @P0 EXIT ;  /* 0x000000000000094d */ /* 0x002fea0003800000 */
[----:B------:R-:W-:Y:S02]  /*4220*/  SHF.L.U32 R2, R2, 0x1f, RZ ;  /* 0x0000001f02027819 */ /* 0x000fe400000006ff */
[----:B------:R-:W-:-:S07]  /*4230*/  MOV R0, UR7 ;  /* 0x0000000700007c02 */ /* 0x000fce0008000f00 */
.L_x_85:
[----:B-1----:R1:W2:Y:S02]  /*4240*/  SYNCS.PHASECHK.TRANS64.TRYWAIT P0, [R0+URZ+0x250], R2 ;  /* 0x00025002000075a7 */ /* 0x0022a400080011ff */
[----:B--2---:R-:W-:Y:S05]  /*4250*/  @!P0 NANOSLEEP.SYNCS 0x989680 ;  /* 0x009896800000895d */ /* 0x004fea0003900000 */
[----:B------:R-:W2:Y:S02]  /*4260*/  @!P0 SYNCS.PHASECHK.TRANS64 P0, [R0+URZ+0x250], R2 ;  /* 0x00025002000085a7 */ /* 0x000ea400080010ff */
[----:B--2---:R-:W-:Y:S05]  /*4270*/  @P0 EXIT ;  /* 0x000000000000094d */ /* 0x004fea0003800000 */
[----:B------:R-:W-:Y:S05]  /*4280*/  BRA `(.L_x_85) ;  /* 0xfffffffc00ec7947 */ /* 0x000fea000383ffff */
.L_x_78:
[----:B------:R-:W-:Y:S05]  /*4290*/  BRA.U UP4, `(.L_x_86) ;  /* 0x0000000d04687547 */ /* 0x000fea000b800000 */
[----:B------:R-:W-:Y:S01]  /*42a0*/  UMOV UR4, 0x40 ;  /* 0x0000004000047882 */ /* 0x000fe20000000000 */
[----:B------:R-:W-:Y:S01]  /*42b0*/  NOP ;  /* 0x0000000000007918 */ /* 0x000fe20000000000 */
[----:B------:R-:W-:Y:S01]  /*42c0*/  ULEA UR5, UR61, UR4, 0x18 ;  /* 0x000000043d057291 */ /* 0x000fe2000f8ec0ff */
[----:B------:R-:W-:Y:S02]  /*42d0*/  UMOV UR6, 0x400 ;  /* 0x0000040000067882 */ /* 0x000fe40000000000 */
[----:B------:R-:W-:-:S06]  /*42e0*/  ULEA UR6, UR61, UR6, 0x18 ;  /* 0x000000063d067291 */ /* 0x000fcc000f8ec0ff */
[----:B------:R-:W1:Y:S02]  /*42f0*/  LDS.U8 R0, [UR5+0x1c] ;  /* 0x00001c05ff007984 */ /* 0x000e640008000000 */
[----:B-1----:R-:W-:-:S13]  /*4300*/  ISETP.NE.AND P0, PT, R0, RZ, PT ;  /* 0x000000ff0000720c */ /* 0x002fda0003f05270 */
[----:B------:R-:W-:Y:S05]  /*4310*/  @P0 BRA `(.L_x_87) ;  /* 0x0000000000580947 */ /* 0x000fea0003800000 */
[----:B------:R-:W-:-:S13]  /*4320*/  ELECT P0, URZ, PT ;  /* 0x0000000000ff782f */ /* 0x000fda0003800000 */
[----:B------:R-:W-:Y:S05]  /*4330*/  @!P0 BRA `(.L_x_88) ;  /* 0x0000000000608947 */ /* 0x000fea0003800000 */
[----:B------:R-:W-:Y:S01]  /*4340*/  UMOV UR4, 0x10 ;  /* 0x0000001000047882 */ /* 0x000fe20000000000 */
[----:B------:R-:W-:Y:S01]  /*4350*/  HFMA2 R0, -RZ, RZ, 0, 5.9604644775390625e-08 ;  /* 0x00000001ff007431 */ /* 0x000fe200000001ff */
[----:B------:R-:W-:-:S03]  /*4360*/  MOV R3, 0xffff ;  /* 0x0000ffff00037802 */ /* 0x000fc60000000f00 */
[----:B------:R-:W-:Y:S04]  /*4370*/  DEPBAR.LE SB1, 0x36 ;  /* 0x00009d800000791a */ /* 0x000fe80000000000 */
[----:B------:R-:W1:Y:S02]  /*4380*/  UTCATOMSWS.FIND_AND_SET.ALIGN UP0, UR4, UR4 ;  /* 0x00000004000475e3 */ /* 0x000e640008000800 */
[----:B-1----:R-:W-:Y:S01]  /*4390*/  MOV R4, UR4 ;  /* 0x0000000400047c02 */ /* 0x002fe20008000f00 */
[----:B------:R-:W-:Y:S06]  /*43a0*/  BRA.U UP0, `(.L_x_89) ;  /* 0x0000000100187547 */ /* 0x000fec000b800000 */
.L_x_90:
[----:B------:R-:W-:Y:S05]  /*43b0*/  NANOSLEEP 0x64 ;  /* 0x000000640000795d */ /* 0x000fea0003800000 */
[----:B------:R-:W-:-:S05]  /*43c0*/  UMOV UR4, 0x10 ;  /* 0x0000001000047882 */ /* 0x000fca0000000000 */
[----:B------:R-:W-:Y:S04]  /*43d0*/  DEPBAR.LE SB1, 0x36 ;  /* 0x00009d800000791a */ /* 0x000fe80000000000 */
[----:B------:R-:W1:Y:S02]  /*43e0*/  UTCATOMSWS.FIND_AND_SET.ALIGN UP0, UR4, UR4 ;  /* 0x00000004000475e3 */ /* 0x000e640008000800 */
[----:B-1----:R-:W-:Y:S01]  /*43f0*/  MOV R4, UR4 ;  /* 0x0000000400047c02 */ /* 0x002fe20008000f00 */
[----:B------:R-:W-:Y:S05]  /*4400*/  BRA.U !UP0, `(.L_x_90) ;  /* 0xfffffffd08e87547 */ /* 0x000fea000b83ffff */
.L_x_89:
[-C--:B------:R-:W-:Y:S02]  /*4410*/  SHF.L.U32 R3, R3, R4.reuse, RZ ;  /* 0x0000000403037219 */ /* 0x080fe400000006ff */
[----:B------:R-:W-:Y:S01]  /*4420*/  SHF.L.U32 R0, R0, R4, RZ ;  /* 0x0000000400007219 */ /* 0x000fe200000006ff */
[----:B------:R-:W-:Y:S02]  /*4430*/  IMAD.SHL.U32 R4, R4, 0x20, RZ ;  /* 0x0000002004047824 */ /* 0x000fe400078e00ff */
[----:B------:R1:W-:Y:S04]  /*4440*/  ATOMS.OR RZ, [UR5+0x14], R3 ;  /* 0x00001403ffff798c */ /* 0x0003e8000b000005 */
[----:B------:R1:W-:Y:S04]  /*4450*/  ATOMS.OR RZ, [UR5+0x18], R0 ;  /* 0x00001800ffff798c */ /* 0x0003e8000b000005 */
[----:B------:R1:W-:Y:S01]  /*4460*/  STS [UR6+0x2f0], R4 ;  /* 0x0002f004ff007988 */ /* 0x0003e20008000806 */
[----:B------:R-:W-:Y:S05]  /*4470*/  BRA `(.L_x_88) ;  /* 0x0000000000107947 */ /* 0x000fea0003800000 */
.L_x_87:
[----:B------:R-:W-:Y:S02]  /*4480*/  MOV R0, 0xffffffff ;  /* 0xffffffff00007802 */ /* 0x000fe40000000f00 */
[----:B------:R-:W-:-:S03]  /*4490*/  MOV R4, 0x44c0 ;  /* 0x000044c000047802 */ /* 0x000fc60000000f00 */
[----:B------:R1:W-:Y:S04]  /*44a0*/  STS [UR6+0x2f0], R0 ;  /* 0x0002f000ff007988 */ /* 0x0003e80008000806 */
[----:B-1---5:R-:W-:Y:S05]  /*44b0*/  CALL.REL.NOINC `($__internal_1_$__cuda_sm10x_tcgen05_guardrail_trap_phase_invalid_during_alloc) ;  /* 0x00000050007c7944 */ /* 0x022fea0003c00000 */
.L_x_88:
[----:B------:R-:W-:Y:S05]  /*44c0*/  WARPSYNC.ALL ;  /* 0x0000000000007948 */ /* 0x000fea0003800000 */
[----:B------:R-:W2:Y:S01]  /*44d0*/  S2UR UR4, SR_CgaCtaId ;  /* 0x00000000000479c3 */ /* 0x000ea20000008800 */
[----:B------:R-:W-:Y:S01]  /*44e0*/  UMOV UR13, 0x400 ;  /* 0x00000400000d7882 */ /* 0x000fe20000000000 */
[----:B------:R-:W-:-:S06]  /*44f0*/  NOP ;  /* 0x0000000000007918 */ /* 0x000fcc0000000000 */
[----:B------:R-:W-:Y:S06]  /*4500*/  BAR.ARV 0x6, 0xa0 ;  /* 0x0182800000007b1d */ /* 0x000fec0000002000 */
[----:B------:R-:W3:Y:S01]  /*4510*/  LDCU UR5, c[0x0][0x38c] ;  /* 0x00007180ff0577ac */ /* 0x000ee20008000800 */
[----:B------:R-:W-:Y:S01]  /*4520*/  LOP3.LUT R2, R2, 0xffff, RZ, 0xc0, !PT ;  /* 0x0000ffff02027812 */ /* 0x000fe200078ec0ff */
[----:B------:R-:W-:Y:S01]  /*4530*/  IMAD.MOV.U32 R11, RZ, RZ, 0x1 ;  /* 0x00000001ff0b7424 */ /* 0x000fe200078e00ff */
[----:B------:R-:W-:Y:S01]  /*4540*/  CS2R R8, SRZ ;  /* 0x0000000000087805 */ /* 0x000fe2000001ff00 */
[----:B------:R-:W4:Y:S01]  /*4550*/  LDCU UR8, c[0x0][0x38c] ;  /* 0x00007180ff0877ac */ /* 0x000f220008000800 */
[----:B------:R-:W-:Y:S01]  /*4560*/  R2UR UR15, R2 ;  /* 0x00000000020f72ca */ /* 0x000fe200000e0000 */
[----:B------:R-:W-:Y:S01]  /*4570*/  IMAD.MOV.U32 R10, RZ, RZ, RZ ;  /* 0x000000ffff0a7224 */ /* 0x000fe200078e00ff */
[----:B------:R-:W-:Y:S01]  /*4580*/  UMOV UR19, URZ ;  /* 0x000000ff00137c82 */ /* 0x000fe20008000000 */
[----:B------:R-:W-:Y:S01]  /*4590*/  UMOV UR10, URZ ;  /* 0x000000ff000a7c82 */ /* 0x000fe20008000000 */
[----:B--2---:R-:W-:Y:S01]  /*45a0*/  ULEA UR13, UR4, UR13, 0x18 ;  /* 0x0000000d040d7291 */ /* 0x004fe2000f8ec0ff */
[----:B------:R-:W-:Y:S01]  /*45b0*/  UMOV UR20, 0x0 ;  /* 0x0000000000147882 */ /* 0x000fe20000000000 */
[----:B------:R-:W-:-:S02]  /*45c0*/  UMOV UR21, 0x8100490 ;  /* 0x0810049000157882 */ /* 0x000fc40000000000 */
[----:B------:R-:W-:Y:S02]  /*45d0*/  UIADD3 UR6, UPT, UPT, UR13, 0x4600, URZ ;  /* 0x000046000d067890 */ /* 0x000fe4000fffe0ff */
[----:B------:R-:W-:Y:S02]  /*45e0*/  UIADD3 UR7, UPT, UPT, UR13, 0x26600, URZ ;  /* 0x000266000d077890 */ /* 0x000fe4000fffe0ff */
[----:B---3--:R-:W-:Y:S01]  /*45f0*/  UIADD3 UR5, UPT, UPT, UR5, 0x1f, URZ ;  /* 0x0000001f05057890 */ /* 0x008fe2000fffe0ff */
[----:B-1----:R-:W1:Y:S01]  /*4600*/  LDS R0, [UR13+0x2f0] ;  /* 0x0002f00dff007984 */ /* 0x002e620008000800 */
[----:B------:R-:W-:Y:S02]  /*4610*/  USHF.R.U32.HI UR6, URZ, 0x4, UR6 ;  /* 0x00000004ff067899 */ /* 0x000fe40008011606 */
[----:B------:R-:W-:Y:S02]  /*4620*/  USHF.R.S32.HI UR4, URZ, 0x1f, UR5 ;  /* 0x0000001fff047899 */ /* 0x000fe40008011405 */
[----:B------:R-:W-:-:S02]  /*4630*/  ULOP3.LUT UR6, UR6, 0x3fff, URZ, 0xc0, !UPT ;  /* 0x00003fff06067892 */ /* 0x000fc4000f8ec0ff */
[----:B------:R-:W-:Y:S02]  /*4640*/  ULEA.HI UR4, UR4, UR5, URZ, 0x5 ;  /* 0x0000000504047291 */ /* 0x000fe4000f8f28ff */
[----:B------:R-:W-:Y:S02]  /*4650*/  USHF.R.U32.HI UR5, URZ, 0x4, UR7 ;  /* 0x00000004ff057899 */ /* 0x000fe40008011607 */
[----:B------:R-:W-:Y:S02]  /*4660*/  USHF.R.S32.HI UR22, URZ, 0x5, UR4 ;  /* 0x00000005ff167899 */ /* 0x000fe40008011404 */
[----:B------:R-:W-:Y:S02]  /*4670*/  ULOP3.LUT UR5, UR5, 0x3fff, URZ, 0xc0, !UPT ;  /* 0x00003fff05057892 */ /* 0x000fe4000f8ec0ff */
[----:B------:R-:W-:Y:S02]  /*4680*/  UISETP.LT.AND UP0, UPT, UR22, 0x1, UPT ;  /* 0x000000011600788c */ /* 0x000fe4000bf01270 */
[----:B------:R-:W-:-:S02]  /*4690*/  ULOP3.LUT UR16, UR6, 0x10000, URZ, 0xfc, !UPT ;  /* 0x0001000006107892 */ /* 0x000fc4000f8efcff */
[----:B------:R-:W-:Y:S02]  /*46a0*/  USEL UR23, UR22, 0x1, !UP0 ;  /* 0x0000000116177887 */ /* 0x000fe4000c000000 */
[----:B------:R-:W-:Y:S02]  /*46b0*/  ULOP3.LUT UR17, UR5, 0x10000, URZ, 0xfc, !UPT ;  /* 0x0001000005117892 */ /* 0x000fe4000f8efcff */
[----:B------:R-:W-:Y:S02]  /*46c0*/  UIADD3 UR23, UPT, UPT, -UR23, URZ, URZ ;  /* 0x000000ff17177290 */ /* 0x000fe4000fffe1ff */
[----:B----4-:R-:W-:Y:S01]  /*46d0*/  UISETP.GE.AND UP4, UPT, UR8, 0x1, UPT ;  /* 0x000000010800788c */ /* 0x010fe2000bf86270 */
[----:B-1----:R-:W-:-:S15]  /*46e0*/  R2UR UR24, R0 ;  /* 0x00000000001872ca */ /* 0x002fde00000e0000 */
.L_x_97:
[----:B------:R-:W-:Y:S02]  /*46f0*/  LEA R0, R10, UR13, 0x3 ;  /* 0x0000000d0a007c11 */ /* 0x000fe4000f8e18ff */
[----:B------:R-:W-:Y:S02]  /*4700*/  SHF.L.U32 R2, R9, 0x1f, RZ ;  /* 0x0000001f09027819 */ /* 0x000fe400000006ff */
[----:B------:R-:W-:Y:S01]  /*4710*/  PLOP3.LUT P0, PT, PT, PT, UP4, 0x80, 0x8 ;  /* 0x000000000008781c */ /* 0x000fe20003f0f048 */
[----:B------:R-:W-:Y:S01]  /*4720*/  VIADD R3, R0, 0x250 ;  /* 0x0000025000037836 */ /* 0x000fe20000000000 */
[----:B-1----:R-:W1:Y:S02]  /*4730*/  SYNCS.PHASECHK.TRANS64.TRYWAIT P1, [R0+URZ+0x240], R2 ;  /* 0x00024002000075a7 */ /* 0x002e6400080211ff */
[----:B-1-3--:R-:W-:Y:S09]  /*4740*/  @!P1 BRA `(.L_x_91) ;  /* 0x0000004800a49947 */ /* 0x00aff20003800000 */
.L_x_208:
[----:B------:R-:W-:Y:S01]  /*4750*/  LEA R4, R10, UR13, 0x4 ;  /* 0x0000000d0a047c11 */ /* 0x000fe2000f8e20ff */
[----:B------:R-:W-:Y:S01]  /*4760*/  @UP4 ULEA UR4, UR10, UR13, 0x3 ;  /* 0x0000000d0a044291 */ /* 0x000fe2000f8e18ff */
[----:B------:R-:W-:Y:S01]  /*4770*/  PLOP3.LUT P2, PT, PT, PT, PT, 0x80, 0x8 ;  /* 0x000000000008781c */ /* 0x000fe20003f4f070 */
[----:B------:R-:W-:Y:S01]  /*4780*/  ULEA UR18, UR19, UR13, 0x3 ;  /* 0x0000000d13127291 */ /* 0x000fe2000f8e18ff */
[----:B------:R-:W-:Y:S02]  /*4790*/  PRMT R3, RZ, 0x654, R3 ;  /* 0x00000654ff037816 */ /* 0x000fe40000000003 */
[----:B------:R-:W2:Y:S01]  /*47a0*/  LDS.128 R4, [R4+0x2d0] ;  /* 0x0002d00004047984 */ /* 0x000ea20000000c00 */
[----:B-1----:R-:W-:Y:S02]  /*47b0*/  @P0 SHF.L.U32 R2, R8, 0x1f, RZ ;  /* 0x0000001f08020819 */ /* 0x002fe400000006ff */
[----:B------:R-:W-:Y:S01]  /*47c0*/  SHF.L.U32 R0, R11, 0x1f, RZ ;  /* 0x0000001f0b007819 */ /* 0x000fe200000006ff */
[----:B------:R-:W-:Y:S01]  /*47d0*/  @!PT LDS RZ, [RZ] ;  /* 0x00000000fffff984 */ /* 0x000fe20000000800 */
[----:B------:R-:W-:Y:S01]  /*47e0*/  @!PT LDS RZ, [RZ] ;  /* 0x00000000fffff984 */ /* 0x000fe20000000800 */
[----:B------:R-:W-:Y:S01]  /*47f0*/  @!PT LDS RZ, [RZ] ;  /* 0x00000000fffff984 */ /* 0x000fe20000000800 */
[----:B------:R-:W-:Y:S01]  /*4800*/  @!PT LDS RZ, [RZ] ;  /* 0x00000000fffff984 */ /* 0x000fe20000000800 */
[----:B------:R1:W-:Y:S06]  /*4810*/  MEMBAR.ALL.CTA ;  /* 0x0000000000007992 */ /* 0x0003ec0000008000 */
[----:B-1----:R-:W1:Y:S02]  /*4820*/  FENCE.VIEW.ASYNC.S ;  /* 0x00000000000073c6 */ /* 0x002e640000000000 */
[----:B-1----:R1:W-:Y:S01]  /*4830*/  SYNCS.ARRIVE.TRANS64.RED.A1T0 RZ, [R3+URZ], RZ ;  /* 0x000000ff03ff79a7 */ /* 0x0023e200081004ff */
[----:B------:R1:W3:Y:S01]  /*4840*/  @P0 SYNCS.PHASECHK.TRANS64.TRYWAIT P2, [UR4], R2 ;  /* 0x00000002ff0005a7 */ /* 0x0002e20008041104 */
[----:B--2---:R-:W-:Y:S01]  /*4850*/  LOP3.LUT P1, RZ, R6, 0x1, RZ, 0xc0, !PT ;  /* 0x0000000106ff7812 */ /* 0x004fe2000782c0ff */
[----:B------:R-:W2:Y:S02]  /*4860*/  SYNCS.PHASECHK.TRANS64.TRYWAIT P0, [UR18+0x280], R0 ;  /* 0x00028000ff0075a7 */ /* 0x000ea40008001112 */
[----:B-123--:R-:W-:Y:S10]  /*4870*/  @!P0 BRA `(.L_x_92) ;  /* 0x00000048006c8947 */ /* 0x00eff40003800000 */
.L_x_210:
[----:B------:R-:W-:Y:S01]  /*4880*/  IADD3 R10, PT, PT, R10, 0x1, RZ ;  /* 0x000000010a0a7810 */ /* 0x000fe20007ffe0ff */
[----:B------:R-:W-:Y:S06]  /*4890*/  BRA.U !UP4, `(.L_x_93) ;  /* 0x000000010c887547 */ /* 0x000fec000b800000 */
[----:B------:R-:W-:Y:S02]  /*48a0*/  ULEA UR14, UR19, UR24, 0x6 ;  /* 0x00000018130e7291 */ /* 0x000fe4000f8e30ff */
[----:B------:R-:W-:Y:S01]  /*48b0*/  UPLOP3.LUT UP2, UPT, UPT, UPT, UPT, 0x40, 0x4 ;  /* 0x000000000004789c */ /* 0x000fe20003f4e870 */
[----:B------:R-:W-:Y:S01]  /*48c0*/  UMOV UR12, UR23 ;  /* 0x00000017000c7c82 */ /* 0x000fe20008000000 */
[----:B------:R-:W-:Y:S01]  /*48d0*/  UMOV UR11, UR22 ;  /* 0x00000016000b7c82 */ /* 0x000fe20008000000 */
[----:B------:R-:W-:-:S08]  /*48e0*/  UMOV UR5, UR10 ;  /* 0x0000000a00057c82 */ /* 0x000fd00008000000 */
.L_x_96:
[----:B------:R-:W-:Y:S02]  /*48f0*/  UIADD3 UR12, UPT, UPT, UR12, 0x1, URZ ;  /* 0x000000010c0c7890 */ /* 0x000fe4000fffe0ff */
[----:B--2---:R-:W-:Y:S02]  /*4900*/  ULEA UR6, UR5, UR13, 0x3 ;  /* 0x0000000d05067291 */ /* 0x004fe4000f8e18ff */
[----:B------:R-:W-:Y:S01]  /*4910*/  UISETP.NE.AND UP3, UPT, UR12, URZ, UPT ;  /* 0x000000ff0c00728c */ /* 0x000fe2000bf65270 */
[----:B---3--:R-:W-:Y:S10]  /*4920*/  @P2 BRA `(.L_x_94) ;  /* 0x00000000000c2947 */ /* 0x008ff40003800000 */
[----:B-1----:R-:W-:Y:S04]  /*4930*/  SHF.L.U32 R2, R8, 0x1f, RZ ;  /* 0x0000001f08027819 */ /* 0x002fe800000006ff */
[----:B------:R-:W1:Y:S02]  /*4940*/  SYNCS.PHASECHK.TRANS64.TRYWAIT P0, [UR6], R2 ;  /* 0x00000002ff0075a7 */ /* 0x000e640008001106 */
[----:B-1----:R-:W-:Y:S05]  /*4950*/  @!P0 BRA `(.L_x_95) ;  /* 0x00000048004c8947 */ /* 0x002fea0003800000 */
.L_x_94:
[----:B------:R-:W-:Y:S01]  /*4960*/  UISETP.NE.AND UP0, UPT, UR11, 0x1, UPT ;  /* 0x000000010b00788c */ /* 0x000fe2000bf05270 */
[----:B------:R-:W-:Y:S01]  /*4970*/  PLOP3.LUT P2, PT, PT, PT, PT, 0x80, 0x8 ;  /* 0x000000000008781c */ /* 0x000fe20003f4f070 */
[----:B------:R-:W-:Y:S02]  /*4980*/  UIADD3 UR4, UPT, UPT, UR5, 0x1, URZ ;  /* 0x0000000105047890 */ /* 0x000fe4000fffe0ff */
[----:B------:R-:W-:Y:S02]  /*4990*/  ULEA UR8, UR5, UR17, 0x7 ;  /* 0x0000001105087291 */ /* 0x000fe4000f8e38ff */
[----:B------:R-:W-:Y:S01]  /*49a0*/  UISETP.NE.AND UP1, UPT, UR4, 0x22, UPT ;  /* 0x000000220400788c */ /* 0x000fe2000bf25270 */
[----:B------:R-:W-:Y:S01]  /*49b0*/  PLOP3.LUT P0, PT, PT, PT, UP0, 0x80, 0x8 ;  /* 0x000000000008781c */ /* 0x000fe20003f0f008 */
[----:B------:R-:W-:Y:S02]  /*49c0*/  UIADD3 UR11, UPT, UPT, UR11, -0x1, URZ ;  /* 0xffffffff0b0b7890 */ /* 0x000fe4000fffe0ff */
[----:B------:R-:W-:Y:S02]  /*49d0*/  USEL UR7, URZ, 0x1, UP1 ;  /* 0x00000001ff077887 */ /* 0x000fe40008800000 */
[----:B------:R-:W-:Y:S01]  /*49e0*/  USEL UR10, UR4, URZ, UP1 ;  /* 0x000000ff040a7287 */ /* 0x000fe20008800000 */
[----:B------:R-:W-:Y:S03]  /*49f0*/  UMOV UR9, 0xc0004010 ;  /* 0xc000401000097882 */ /* 0x000fe60000000000 */
[----:B------:R-:W-:Y:S01]  /*4a00*/  @UP0 ULEA UR4, UR10, UR13, 0x3 ;  /* 0x0000000d0a040291 */ /* 0x000fe2000f8e18ff */
[----:B------:R-:W-:Y:S01]  /*4a10*/  LOP3.LUT R8, R8, UR7, RZ, 0x3c, !PT ;  /* 0x0000000708087c12 */ /* 0x000fe2000f8e3cff */
[----:B------:R-:W-:Y:S03]  /*4a20*/  UMOV UR7, 0xc0004010 ;  /* 0xc000401000077882 */ /* 0x000fe60000000000 */
[----:B-1----:R-:W-:Y:S04]  /*4a30*/  @P0 SHF.L.U32 R0, R8, 0x1f, RZ ;  /* 0x0000001f08000819 */ /* 0x002fe800000006ff */
[----:B------:R2:W3:Y:S01]  /*4a40*/  @P0 SYNCS.PHASECHK.TRANS64.TRYWAIT P2, [UR4], R0 ;  /* 0x00000000ff0005a7 */ /* 0x0004e20008041104 */
[----:B------:R-:W-:Y:S02]  /*4a50*/  UIADD3 UR4, UPT, UPT, UR6, 0x110, URZ ;  /* 0x0000011006047890 */ /* 0x000fe4000fffe0ff */
[----:B------:R-:W-:Y:S03]  /*4a60*/  ULEA UR6, UR5, UR16, 0x8 ;  /* 0x0000001005067291 */ /* 0x000fe6000f8e40ff */
[----:B------:R-:W-:Y:S06]  /*4a70*/  UMOV UR5, UR10 ;  /* 0x0000000a00057c82 */ /* 0x000fec0008000000 */
[----:B------:R2:W-:Y:S01]  /*4a80*/  UTCQMMA gdesc[UR6], gdesc[UR8], tmem[UR14], tmem[UR20], idesc[UR21], UP2 ;  /* 0x00ff1408060075ea */ /* 0x0005e2000900030e */
[----:B------:R-:W-:Y:S01]  /*4a90*/  UPLOP3.LUT UP2, UPT, UPT, UPT, UPT, 0x80, 0x8 ;  /* 0x000000000008789c */ /* 0x000fe20003f4f070 */
[----:B------:R2:W-:Y:S01]  /*4aa0*/  UTCBAR.MULTICAST [UR4], URZ, UR15 ;  /* 0x000000ff040073e9 */ /* 0x0005e2000800080f */
[----:B------:R-:W-:Y:S09]  /*4ab0*/  BRA.U UP3, `(.L_x_96) ;  /* 0xfffffffd038c7547 */ /* 0x000ff2000b83ffff */
.L_x_93:
[----:B--2---:R-:W-:Y:S01]  /*4ac0*/  UIADD3 UR4, UPT, UPT, UR19, 0x1, URZ ;  /* 0x0000000113047890 */ /* 0x004fe2000fffe0ff */
[C---:B------:R-:W-:Y:S01]  /*4ad0*/  ISETP.NE.AND P0, PT, R10.reuse, 0x2, PT ;  /* 0x000000020a00780c */ /* 0x040fe20003f05270 */
[----:B------:R-:W-:Y:S02]  /*4ae0*/  UIADD3 UR5, UPT, UPT, UR18, 0x260, URZ ;  /* 0x0000026012057890 */ /* 0x000fe4000fffe0ff */
[----:B------:R-:W-:Y:S01]  /*4af0*/  UISETP.NE.AND UP0, UPT, UR4, 0x4, UPT ;  /* 0x000000040400788c */ /* 0x000fe2000bf05270 */
[----:B-1----:R-:W-:Y:S02]  /*4b00*/  SEL R0, RZ, 0x1, P0 ;  /* 0x00000001ff007807 */ /* 0x002fe40000000000 */
[----:B------:R-:W-:Y:S01]  /*4b10*/  SEL R10, R10, RZ, P0 ;  /* 0x000000ff0a0a7207 */ /* 0x000fe20000000000 */
[----:B------:R-:W-:Y:S01]  /*4b20*/  USEL UR6, URZ, 0x1, UP0 ;  /* 0x00000001ff067887 */ /* 0x000fe20008000000 */
[----:B------:R-:W-:Y:S01]  /*4b30*/  LOP3.LUT R9, R9, R0, RZ, 0x3c, !PT ;  /* 0x0000000009097212 */ /* 0x000fe200078e3cff */
[----:B------:R-:W-:Y:S01]  /*4b40*/  USEL UR19, UR4, URZ, UP0 ;  /* 0x000000ff04137287 */ /* 0x000fe20008000000 */
[----:B------:R1:W-:Y:S03]  /*4b50*/  UTCBAR [UR5], URZ ;  /* 0x000000ff050073e9 */ /* 0x0003e600080000ff */
[----:B------:R-:W-:Y:S01]  /*4b60*/  LOP3.LUT R11, R11, UR6, RZ, 0x3c, !PT ;  /* 0x000000060b0b7c12 */ /* 0x000fe2000f8e3cff */
[----:B------:R-:W-:Y:S07]  /*4b70*/  @P1 BRA `(.L_x_97) ;  /* 0xfffffff800dc1947 */ /* 0x000fee000383ffff */
[----:B------:R-:W2:Y:S01]  /*4b80*/  S2UR UR8, SR_CgaCtaId ;  /* 0x00000000000879c3 */ /* 0x000ea20000008800 */
[----:B------:R-:W-:Y:S01]  /*4b90*/  ELECT P0, URZ, PT ;  /* 0x0000000000ff782f */ /* 0x000fe20003800000 */
[----:B------:R-:W-:Y:S01]  /*4ba0*/  IMAD.MOV.U32 R0, RZ, RZ, 0x1 ;  /* 0x00000001ff007424 */ /* 0x000fe200078e00ff */
[----:B------:R-:W-:Y:S01]  /*4bb0*/  UIADD3 UR13, UPT, UPT, UR13, 0x280, URZ ;  /* 0x000002800d0d7890 */ /* 0x000fe2000fffe0ff */
[----:B------:R-:W-:Y:S01]  /*4bc0*/  SHF.L.U32 R2, R11, 0x1f, RZ ;  /* 0x0000001f0b027819 */ /* 0x000fe200000006ff */
[----:B------:R-:W-:-:S03]  /*4bd0*/  UMOV UR4, 0x40 ;  /* 0x0000004000047882 */ /* 0x000fc60000000000 */
[----:B------:R-:W-:Y:S01]  /*4be0*/  UVIRTCOUNT.DEALLOC.SMPOOL 0x80 ;  /* 0x000000800000784c */ /* 0x000fe20000000000 */
[----:B--2---:R-:W-:Y:S02]  /*4bf0*/  ULEA UR8, UR8, UR4, 0x18 ;  /* 0x0000000408087291 */ /* 0x004fe4000f8ec0ff */
[----:B------:R-:W-:-:S07]  /*4c00*/  ULEA UR4, UR19, UR13, 0x3 ;  /* 0x0000000d13047291 */ /* 0x000fce000f8e18ff */
[----:B------:R2:W-:Y:S02]  /*4c10*/  @P0 STS.U8 [UR8+0x1c], R0 ;  /* 0x00001c00ff000988 */ /* 0x0005e40008000008 */
[----:B------:R-:W4:Y:S02]  /*4c20*/  SYNCS.PHASECHK.TRANS64.TRYWAIT P0, [UR4], R2 ;  /* 0x00000002ff0075a7 */ /* 0x000f240008001104 */
[----:B--2-4-:R-:W-:Y:S05]  /*4c30*/  @!P0 BRA `(.L_x_98) ;  /* 0x0000004400ac8947 */ /* 0x014fea0003800000 */
.L_x_213:
[----:B------:R-:W-:-:S04]  /*4c40*/  UIADD3 UR4, UPT, UPT, UR19, 0x1, URZ ;  /* 0x0000000113047890 */ /* 0x000fc8000fffe0ff */
[----:B------:R-:W-:-:S04]  /*4c50*/  UISETP.NE.AND UP0, UPT, UR4, 0x4, UPT ;  /* 0x000000040400788c */ /* 0x000fc8000bf05270 */
[----:B------:R-:W-:Y:S02]  /*4c60*/  USEL UR6, URZ, 0x1, UP0 ;  /* 0x00000001ff067887 */ /* 0x000fe40008000000 */
[----:B------:R-:W-:-:S04]  /*4c70*/  USEL UR4, UR4, URZ, UP0 ;  /* 0x000000ff04047287 */ /* 0x000fc80008000000 */
[----:B-1----:R-:W-:Y:S01]  /*4c80*/  ULEA UR5, UR4, UR13, 0x3 ;  /* 0x0000000d04057291 */ /* 0x002fe2000f8e18ff */
[----:B--2---:R-:W-:-:S04]  /*4c90*/  LOP3.LUT R2, R11, UR6, RZ, 0x3c, !PT ;  /* 0x000000060b027c12 */ /* 0x004fc8000f8e3cff */
[----:B------:R-:W-:-:S04]  /*4ca0*/  SHF.L.U32 R3, R2, 0x1f, RZ ;  /* 0x0000001f02037819 */ /* 0x000fc800000006ff */
[----:B------:R-:W1:Y:S02]  /*4cb0*/  SYNCS.PHASECHK.TRANS64.TRYWAIT P0, [UR5], R3 ;  /* 0x00000003ff0075a7 */ /* 0x000e640008001105 */
[----:B-1----:R-:W-:Y:S05]  /*4cc0*/  @!P0 BRA `(.L_x_99) ;  /* 0x0000004400a08947 */ /* 0x002fea0003800000 */
.L_x_215:
        /* <DEDUP_REMOVED lines=9> */
.L_x_217:
[----:B------:R-:W-:-:S04]  /*4d60*/  UIADD3 UR4, UPT, UPT, UR4, 0x1, URZ ;  /* 0x0000000104047890 */ /* 0x000fc8000fffe0ff */
[----:B------:R-:W-:-:S04]  /*4d70*/  UISETP.NE.AND UP0, UPT, UR4, 0x4, UPT ;  /* 0x000000040400788c */ /* 0x000fc8000bf05270 */
[----:B------:R-:W-:Y:S02]  /*4d80*/  USEL UR5, URZ, 0x1, UP0 ;  /* 0x00000001ff057887 */ /* 0x000fe40008000000 */
[----:B------:R-:W-:-:S04]  /*4d90*/  USEL UR4, UR4, URZ, UP0 ;  /* 0x000000ff04047287 */ /* 0x000fc80008000000 */
[----:B------:R-:W-:Y:S01]  /*4da0*/  ULEA UR4, UR4, UR13, 0x3 ;  /* 0x0000000d04047291 */ /* 0x000fe2000f8e18ff */
[----:B------:R-:W-:-:S04]  /*4db0*/  LOP3.LUT R2, R2, UR5, RZ, 0x3c, !PT ;  /* 0x0000000502027c12 */ /* 0x000fc8000f8e3cff */
[----:B------:R-:W-:-:S04]  /*4dc0*/  SHF.L.U32 R2, R2, 0x1f, RZ ;  /* 0x0000001f02027819 */ /* 0x000fc800000006ff */
[----:B------:R-:W2:Y:S02]  /*4dd0*/  SYNCS.PHASECHK.TRANS64.TRYWAIT P0, [UR4], R2 ;  /* 0x00000002ff0075a7 */ /* 0x000ea40008001104 */
[----:B--2---:R-:W-:Y:S05]  /*4de0*/  @!P0 BRA `(.L_x_101) ;  /* 0x0000004400888947 */ /* 0x004fea0003800000 */
.L_x_219:
[----:B------:R-:W-:Y:S01]  /*4df0*/  NOP ;  /* 0x0000000000007918 */ /* 0x000fe20000000000 */
[----:B-1----:R-:W1:Y:S01]  /*4e00*/  LDS R0, [UR8+0x14] ;  /* 0x00001408ff007984 */ /* 0x002e620008000800 */
[----:B------:R-:W-:Y:S01]  /*4e10*/  ULOP3.LUT UR4, UR24, 0xffff, URZ, 0xc0, !UPT ;  /* 0x0000ffff18047892 */ /* 0x000fe2000f8ec0ff */
[----:B------:R-:W-:Y:S01]  /*4e20*/  UMOV UR5, 0xffff ;  /* 0x0000ffff00057882 */ /* 0x000fe20000000000 */
[----:B------:R-:W-:Y:S02]  /*4e30*/  UMOV UR6, 0x1 ;  /* 0x0000000100067882 */ /* 0x000fe40000000000 */
[----:B------:R-:W-:-:S04]  /*4e40*/  USHF.R.U32.HI UR4, URZ, 0x5, UR4 ;  /* 0x00000005ff047899 */ /* 0x000fc80008011604 */
[----:B------:R-:W-:Y:S02]  /*4e50*/  USHF.L.U32 UR5, UR5, UR4, URZ ;  /* 0x0000000405057299 */ /* 0x000fe400080006ff */
[----:B------:R-:W-:-:S04]  /*4e60*/  USHF.L.U32 UR4, UR6, UR4, URZ ;  /* 0x0000000406047299 */ /* 0x000fc800080006ff */
[----:B-1----:R-:W-:-:S04]  /*4e70*/  LOP3.LUT R0, R0, UR5, RZ, 0xc0, !PT ;  /* 0x0000000500007c12 */ /* 0x002fc8000f8ec0ff */
[----:B------:R-:W-:-:S13]  /*4e80*/  ISETP.NE.AND P0, PT, R0, UR5, PT ;  /* 0x0000000500007c0c */ /* 0x000fda000bf05270 */
[----:B------:R-:W-:Y:S05]  /*4e90*/  @P0 BRA `(.L_x_102) ;  /* 0x0000000000580947 */ /* 0x000fea0003800000 */
[----:B------:R-:W1:Y:S02]  /*4ea0*/  LDS R0, [UR8+0x18] ;  /* 0x00001808ff007984 */ /* 0x000e640008000800 */
[----:B-1----:R-:W-:-:S04]  /*4eb0*/  LOP3.LUT R0, R0, UR4, RZ, 0xc0, !PT ;  /* 0x0000000400007c12 */ /* 0x002fc8000f8ec0ff */
[----:B------:R-:W-:-:S13]  /*4ec0*/  ISETP.NE.AND P0, PT, R0, UR4, PT ;  /* 0x0000000400007c0c */ /* 0x000fda000bf05270 */
[----:B------:R-:W-:Y:S05]  /*4ed0*/  @P0 BRA `(.L_x_103) ;  /* 0x00000000003c0947 */ /* 0x000fea0003800000 */
[----:B------:R-:W1:Y:S01]  /*4ee0*/  S2R R2, SR_LANEID ;  /* 0x0000000000027919 */ /* 0x000e620000000000 */
[----:B------:R-:W-:-:S06]  /*4ef0*/  ULOP3.LUT UR5, URZ, UR5, URZ, 0x33, !UPT ;  /* 0x00000005ff057292 */ /* 0x000fcc000f8e33ff */
[----:B------:R-:W-:-:S04]  /*4f00*/  IMAD.U32 R0, RZ, RZ, UR5 ;  /* 0x00000005ff007e24 */ /* 0x000fc8000f8e00ff */
[----:B------:R2:W4:Y:S02]  /*4f10*/  REDUX UR7, R0 ;  /* 0x00000000000773c4 */ /* 0x0005240000000000 */
[----:B------:R1:W-:Y:S01]  /*4f20*/  UTCATOMSWS.AND URZ, UR5 ;  /* 0x0000000500ff79e3 */ /* 0x0003e20008000000 */
[----:B--2---:R-:W-:Y:S01]  /*4f30*/  LOP3.LUT R0, RZ, UR4, RZ, 0x33, !PT ;  /* 0x00000004ff007c12 */ /* 0x004fe2000f8e33ff */
[----:B------:R-:W-:Y:S02]  /*4f40*/  VOTEU.ANY UR4, UPT, PT ;  /* 0x0000000000047886 */ /* 0x000fe400038e0100 */
[----:B------:R-:W-:Y:S02]  /*4f50*/  UFLO.U32 UR4, UR4 ;  /* 0x00000004000472bd */ /* 0x000fe400080e0000 */
[----:B------:R-:W2:Y:S04]  /*4f60*/  REDUX UR6, R0 ;  /* 0x00000000000673c4 */ /* 0x000ea80000000000 */
[----:B-1----:R-:W-:-:S02]  /*4f70*/  ISETP.EQ.U32.AND P0, PT, R2, UR4, PT ;  /* 0x0000000402007c0c */ /* 0x002fc4000bf02070 */
[----:B----4-:R-:W-:-:S11]  /*4f80*/  MOV R2, UR7 ;  /* 0x0000000700027c02 */ /* 0x010fd60008000f00 */
[----:B------:R1:W-:Y:S01]  /*4f90*/  @P0 ATOMS.AND RZ, [UR8+0x14], R2 ;  /* 0x00001402ffff098c */ /* 0x0003e2000a800008 */
[----:B--2---:R-:W-:-:S05]  /*4fa0*/  IMAD.U32 R0, RZ, RZ, UR6 ;  /* 0x00000006ff007e24 */ /* 0x004fca000f8e00ff */
[----:B------:R1:W-:Y:S01]  /*4fb0*/  @P0 ATOMS.AND RZ, [UR8+0x18], R0 ;  /* 0x00001800ffff098c */ /* 0x0003e2000a800008 */
[----:B------:R-:W-:Y:S05]  /*4fc0*/  BRA `(.L_x_104) ;  /* 0x0000000000147947 */ /* 0x000fea0003800000 */
.L_x_103:
[----:B------:R-:W-:Y:S02]  /*4fd0*/  MOV R2, 0x4ff0 ;  /* 0x00004ff000027802 */ /* 0x000fe40000000f00 */
[----:B---3-5:R-:W-:Y:S05]  /*4fe0*/  CALL.REL.NOINC `($__internal_0_$__cuda_sm10x_tcgen05_guardrail_trap_col_being_dealloced_not_returned_by_alloc) ;  /* 0x0000004400a47944 */ /* 0x028fea0003c00000 */
[----:B------:R-:W-:Y:S05]  /*4ff0*/  BRA `(.L_x_104) ;  /* 0x0000000000087947 */ /* 0x000fea0003800000 */
.L_x_102:
[----:B------:R-:W-:Y:S02]  /*5000*/  MOV R2, 0x5020 ;  /* 0x0000502000027802 */ /* 0x000fe40000000f00 */
[----:B---3-5:R-:W-:Y:S05]  /*5010*/  CALL.REL.NOINC `($__internal_2_$__cuda_sm10x_tcgen05_guardrail_trap_unallocated_columns_being_dealloced) ;  /* 0x0000004400b07944 */ /* 0x028fea0003c00000 */
.L_x_104:
[----:B------:R-:W-:Y:S01]  /*5020*/  NOP ;  /* 0x0000000000007918 */ /* 0x000fe20000000000 */
[----:B------:R-:W-:Y:S05]  /*5030*/  EXIT ;  /* 0x000000000000794d */ /* 0x000fea0003800000 */
.L_x_86:
[----:B------:R-:W-:-:S09]  /*5040*/  UISETP.NE.OR UP0, UPT, UR22, 0x3, !UP3 ;  /* 0x000000031600788c */ /* 0x000fd2000df05670 */
[----:B------:R-:W-:Y:S05]  /*5050*/  BRA.U UP0, `(.L_x_105) ;  /* 0x0000000d00087547 */ /* 0x000fea000b800000 */
[----:B------:R-:W1:Y:S01]  /*5060*/  LDCU UR26, c[0x0][0x370] ;  /* 0x00006e00ff1a77ac */ /* 0x000e620008000800 */
[----:B------:R-:W2:Y:S01]  /*5070*/  LDC.64 R16, c[0x0][0x348] ;  /* 0x0000d200ff107b82 */ /* 0x000ea20000000a00 */
[----:B------:R-:W-:Y:S02]  /*5080*/  HFMA2 R13, -RZ, RZ, 0, 0 ;  /* 0x00000000ff0d7431 */ /* 0x000fe400000001ff */
[----:B------:R-:W-:Y:S01]  /*5090*/  IMAD.MOV.U32 R15, RZ, RZ, 0x1 ;  /* 0x00000001ff0f7424 */ /* 0x000fe200078e00ff */
[----:B------:R-:W1:Y:S01]  /*50a0*/  LDCU.128 UR28, c[0x0][0xb10] ;  /* 0x00016200ff1c77ac */ /* 0x000e620008000c00 */
[----:B------:R-:W-:Y:S01]  /*50b0*/  IMAD.MOV.U32 R14, RZ, RZ, RZ ;  /* 0x000000ffff0e7224 */ /* 0x000fe200078e00ff */
[----:B------:R-:W-:Y:S01]  /*50c0*/  MOV R12, 0x2000 ;  /* 0x00002000000c7802 */ /* 0x000fe20000000f00 */
[----:B------:R-:W3:Y:S01]  /*50d0*/  LDCU UR25, c[0x0][0x374] ;  /* 0x00006e80ff1977ac */ /* 0x000ee20008000800 */
[----:B------:R-:W4:Y:S01]  /*50e0*/  LDC.64 R2, c[0x0][0x888] ;  /* 0x00022200ff027b82 */ /* 0x000f220000000a00 */
[----:B------:R-:W3:Y:S01]  /*50f0*/  LDCU UR16, c[0x0][0xb0c] ;  /* 0x00016180ff1077ac */ /* 0x000ee20008000800 */
[----:B------:R-:W2:Y:S06]  /*5100*/  LDCU UR35, c[0x0][0xb20] ;  /* 0x00016400ff2377ac */ /* 0x000eac0008000800 */
[----:B------:R-:W4:Y:S01]  /*5110*/  LDC.64 R4, c[0x0][0x890] ;  /* 0x00022400ff047b82 */ /* 0x000f220000000a00 */
[----:B------:R-:W2:Y:S01]  /*5120*/  LDCU UR4, c[0x0][0xb30] ;  /* 0x00016600ff0477ac */ /* 0x000ea20008000800 */
[----:B------:R-:W-:Y:S01]  /*5130*/  UMOV UR17, 0x400 ;  /* 0x0000040000117882 */ /* 0x000fe20000000000 */
[----:B-1----:R-:W-:-:S02]  /*5140*/  UIMAD.WIDE.U32 UR6, UR26, UR28, URZ ;  /* 0x0000001c1a0672a5 */ /* 0x002fc4000f8e00ff */
[----:B---3--:R-:W-:Y:S02]  /*5150*/  UIMAD.WIDE.U32 UR8, UR25, UR31, URZ ;  /* 0x0000001f190872a5 */ /* 0x008fe4000f8e00ff */
[----:B------:R-:W-:Y:S02]  /*5160*/  ULEA UR17, UR61, UR17, 0x18 ;  /* 0x000000113d117291 */ /* 0x000fe4000f8ec0ff */
[----:B------:R-:W-:Y:S02]  /*5170*/  UPLOP3.LUT UP3, UPT, UPT, UPT, UPT, 0x40, 0x4 ;  /* 0x000000000004789c */ /* 0x000fe40003f6e870 */
[----:B------:R-:W-:Y:S01]  /*5180*/  UIADD3 UR27, UPT, UPT, UR17, 0x220, URZ ;  /* 0x00000220111b7890 */ /* 0x000fe2000fffe0ff */
[----:B------:R-:W-:Y:S01]  /*5190*/  UMOV UR6, UR7 ;  /* 0x0000000700067c82 */ /* 0x000fe20008000000 */
[----:B------:R-:W-:Y:S01]  /*51a0*/  UMOV UR32, UR9 ;  /* 0x0000000900207c82 */ /* 0x000fe20008000000 */
[----:B------:R-:W-:Y:S02]  /*51b0*/  UISETP.GE.AND UP0, UPT, UR40, 0x1, UPT ;  /* 0x000000012800788c */ /* 0x000fe4000bf06270 */
[----:B------:R-:W-:Y:S01]  /*51c0*/  UISETP.NE.AND UP4, UPT, UR40, 0x1, UPT ;  /* 0x000000012800788c */ /* 0x000fe2000bf85270 */
[----:B------:R-:W1:Y:S01]  /*51d0*/  LDCU.64 UR14, c[0x0][0xb28] ;  /* 0x00016500ff0e77ac */ /* 0x000e620008000a00 */
[----:B------:R-:W-:-:S02]  /*51e0*/  UISETP.NE.AND UP6, UPT, UR16, 0x1, UPT ;  /* 0x000000011000788c */ /* 0x000fc4000bfc5270 */
[----:B------:R-:W-:Y:S02]  /*51f0*/  UISETP.NE.AND UP5, UPT, UR30, 0x1, UPT ;  /* 0x000000011e00788c */ /* 0x000fe4000bfa5270 */
[----:B------:R-:W-:Y:S02]  /*5200*/  UPRMT UR27, UR61, 0x654, UR27 ;  /* 0x000006543d1b7896 */ /* 0x000fe4000800001b */
[----:B------:R-:W-:Y:S02]  /*5210*/  USHF.R.U32.HI UR33, URZ, UR29, UR6 ;  /* 0x0000001dff217299 */ /* 0x000fe40008011606 */
[----:B--2---:R-:W-:Y:S02]  /*5220*/  USHF.R.U32.HI UR32, URZ, UR35, UR32 ;  /* 0x00000023ff207299 */ /* 0x004fe40008011620 */
[----:B------:R-:W-:-:S11]  /*5230*/  UISETP.NE.AND UP2, UPT, UR4, 0x1, UPT ;  /* 0x000000010400788c */ /* 0x000fd6000bf45270 */
.L_x_113:
[C---:B------:R-:W-:Y:S02]  /*5240*/  LEA R7, R14.reuse, UR17, 0x3 ;  /* 0x000000110e077c11 */ /* 0x040fe4000f8e18ff */
[----:B------:R-:W-:Y:S02]  /*5250*/  SHF.L.U32 R0, R13, 0x1f, RZ ;  /* 0x0000001f0d007819 */ /* 0x000fe400000006ff */
[----:B------:R-:W-:Y:S02]  /*5260*/  LEA R8, R14, UR17, 0x4 ;  /* 0x000000110e087c11 */ /* 0x000fe4000f8e20ff */
[----:B--2---:R-:W2:Y:S02]  /*5270*/  SYNCS.PHASECHK.TRANS64.TRYWAIT P0, [R7+URZ+0x240], R0 ;  /* 0x00024000070075a7 */ /* 0x004ea400080011ff */
[----:B--2---:R-:W-:Y:S05]  /*5280*/  @!P0 BRA `(.L_x_106) ;  /* 0x0000004000788947 */ /* 0x004fea0003800000 */
.L_x_220:
[----:B------:R-:W3:Y:S01]  /*5290*/  LDS.128 R8, [R8+0x2d0] ;  /* 0x0002d00008087984 */ /* 0x000ee20000000c00 */
[----:B------:R-:W-:Y:S01]  /*52a0*/  UISETP.GE.AND UP0, UPT, UR40, 0x1, UPT ;  /* 0x000000012800788c */ /* 0x000fe2000bf06270 */
[----:B------:R-:W-:Y:S01]  /*52b0*/  @!PT LDS RZ, [RZ] ;  /* 0x00000000fffff984 */ /* 0x000fe20000000800 */
[----:B------:R-:W-:Y:S01]  /*52c0*/  @!PT LDS RZ, [RZ] ;  /* 0x00000000fffff984 */ /* 0x000fe20000000800 */
[----:B------:R-:W-:Y:S01]  /*52d0*/  @!PT LDS RZ, [RZ] ;  /* 0x00000000fffff984 */ /* 0x000fe20000000800 */
[----:B------:R-:W-:Y:S01]  /*52e0*/  @!PT LDS RZ, [RZ] ;  /* 0x00000000fffff984 */ /* 0x000fe20000000800 */
[----:B------:R1:W-:Y:S06]  /*52f0*/  MEMBAR.ALL.CTA ;  /* 0x0000000000007992 */ /* 0x0003ec0000008000 */
[----:B-1----:R-:W1:Y:S01]  /*5300*/  FENCE.VIEW.ASYNC.S ;  /* 0x00000000000073c6 */ /* 0x002e620000000000 */
[----:B---3--:R-:W-:Y:S11]  /*5310*/  LOP3.LUT P0, RZ, R10, 0x1, RZ, 0xc0, !PT ;  /* 0x000000010aff7812 */ /* 0x008ff6000780c0ff */
[----:B------:R-:W-:Y:S02]  /*5320*/  @!UPT UIADD3 URZ, UPT, UPT, URZ, URZ, URZ ;  /* 0x000000fffffff290 */ /* 0x000fe4000fffe0ff */
[----:B-1----:R-:W-:Y:S01]  /*5330*/  VOTEU.ANY UP1, P0 ;  /* 0x0000000000ff7886 */ /* 0x002fe20000020100 */
[----:B------:R-:W-:Y:S11]  /*5340*/  PLOP3.LUT P0, PT, PT, PT, UP1, 0x80, 0x8 ;  /* 0x000000000008781c */ /* 0x000ff60003f0f018 */
[----:B------:R-:W-:Y:S02]  /*5350*/  @!UPT UIADD3 URZ, UPT, UPT, URZ, URZ, URZ ;  /* 0x000000fffffff290 */ /* 0x000fe4000fffe0ff */
[----:B--2---:R-:W-:Y:S02]  /*5360*/  @P0 SHF.R.U32.HI R0, RZ, 0x10, R9 ;  /* 0x00000010ff000819 */ /* 0x004fe40000011609 */
[----:B------:R-:W-:Y:S02]  /*5370*/  @P0 MOV R6, R8 ;  /* 0x0000000800060202 */ /* 0x000fe40000000f00 */
[----:B------:R-:W-:Y:S01]  /*5380*/  @P0 R2UR UR4, R0 ;  /* 0x00000000000402ca */ /* 0x000fe200000e0000 */
[----:B------:R-:W-:Y:S01]  /*5390*/  VIADD R0, R7, 0x250 ;  /* 0x0000025007007836 */ /* 0x000fe20000000000 */
[----:B------:R-:W-:Y:S02]  /*53a0*/  @P0 LOP3.LUT R8, R9, 0xffff, RZ, 0xc0, !PT ;  /* 0x0000ffff09080812 */ /* 0x000fe400078ec0ff */
[----:B------:R-:W-:Y:S02]  /*53b0*/  @P0 R2UR UR6, R6 ;  /* 0x00000000060602ca */ /* 0x000fe400000e0000 */
[----:B------:R-:W-:Y:S02]  /*53c0*/  PRMT R0, RZ, 0x654, R0 ;  /* 0x00000654ff007816 */ /* 0x000fe40000000000 */
[----:B------:R-:W-:Y:S02]  /*53d0*/  @P0 R2UR UR5, R8 ;  /* 0x00000000080502ca */ /* 0x000fe400000e0000 */
[----:B------:R1:W-:Y:S03]  /*53e0*/  SYNCS.ARRIVE.TRANS64.RED.A1T0 RZ, [R0+URZ], RZ ;  /* 0x000000ff00ff79a7 */ /* 0x0003e600081004ff */
[----:B------:R-:W-:Y:S04]  /*53f0*/  @UP1 UMOV UR24, UR4 ;  /* 0x0000000400181c82 */ /* 0x000fe80008000000 */
[----:B------:R-:W-:Y:S04]  /*5400*/  @UP1 UMOV UR13, UR6 ;  /* 0x00000006000d1c82 */ /* 0x000fe80008000000 */
[----:B------:R-:W-:Y:S01]  /*5410*/  @UP1 UMOV UR7, UR5 ;  /* 0x0000000500071c82 */ /* 0x000fe20008000000 */
[----:B------:R-:W-:Y:S05]  /*5420*/  BRA.U !UP0, `(.L_x_107) ;  /* 0x0000000108a47547 */ /* 0x000fea000b800000 */
[----:B------:R-:W-:Y:S02]  /*5430*/  UIMAD.WIDE.U32 UR10, UR7, UR31, URZ ;  /* 0x0000001f070a72a5 */ /* 0x000fe4000f8e00ff */
[----:B------:R-:W-:Y:S02]  /*5440*/  UIMAD.WIDE.U32 UR18, UR13, UR28, URZ ;  /* 0x0000001c0d1272a5 */ /* 0x000fe4000f8e00ff */
[----:B------:R-:W-:Y:S02]  /*5450*/  USEL UR4, UR25, UR32, !UP5 ;  /* 0x0000002019047287 */ /* 0x000fe4000e800000 */
[----:B------:R-:W-:Y:S02]  /*5460*/  USEL UR8, UR26, UR33, !UP6 ;  /* 0x000000211a087287 */ /* 0x000fe4000f000000 */
[----:B------:R-:W-:Y:S02]  /*5470*/  UIMAD.WIDE.U32 UR20, UR4, UR14, URZ ;  /* 0x0000000e041472a5 */ /* 0x000fe4000f8e00ff */
[----:B------:R-:W-:Y:S01]  /*5480*/  UIMAD.WIDE.U32 UR22, UR8, UR14, URZ ;  /* 0x0000000e081672a5 */ /* 0x000fe2000f8e00ff */
[----:B------:R-:W-:Y:S02]  /*5490*/  UMOV UR5, UR11 ;  /* 0x0000000b00057c82 */ /* 0x000fe40008000000 */
[----:B------:R-:W-:Y:S03]  /*54a0*/  USHF.R.U32.HI UR6, URZ, UR35, UR5 ;  /* 0x00000023ff067299 */ /* 0x000fe60008011605 */
[----:B------:R-:W-:Y:S01]  /*54b0*/  UMOV UR5, UR19 ;  /* 0x0000001300057c82 */ /* 0x000fe20008000000 */
[----:B------:R-:W-:Y:S02]  /*54c0*/  USEL UR6, UR7, UR6, !UP5 ;  /* 0x0000000607067287 */ /* 0x000fe4000e800000 */
[----:B------:R-:W-:Y:S02]  /*54d0*/  USHF.R.U32.HI UR9, URZ, UR29, UR5 ;  /* 0x0000001dff097299 */ /* 0x000fe40008011605 */
[----:B------:R-:W-:Y:S01]  /*54e0*/  UIMAD.WIDE.U32 UR10, UR6, UR14, URZ ;  /* 0x0000000e060a72a5 */ /* 0x000fe2000f8e00ff */
[----:B------:R-:W-:Y:S02]  /*54f0*/  UMOV UR5, UR21 ;  /* 0x0000001500057c82 */ /* 0x000fe40008000000 */
[----:B------:R-:W-:Y:S03]  /*5500*/  @UP4 USHF.R.U32.HI UR4, URZ, UR15, UR5 ;  /* 0x0000000fff044299 */ /* 0x000fe60008011605 */
[----:B------:R-:W-:Y:S01]  /*5510*/  UMOV UR5, UR23 ;  /* 0x0000001700057c82 */ /* 0x000fe20008000000 */
[----:B------:R-:W-:Y:S02]  /*5520*/  UIMAD UR4, UR40, UR4, URZ ;  /* 0x00000004280472a4 */ /* 0x000fe4000f8e02ff */
[----:B------:R-:W-:Y:S02]  /*5530*/  @UP4 USHF.R.U32.HI UR8, URZ, UR15, UR5 ;  /* 0x0000000fff084299 */ /* 0x000fe40008011605 */
[----:B------:R-:W-:Y:S02]  /*5540*/  USEL UR5, UR13, UR9, !UP6 ;  /* 0x000000090d057287 */ /* 0x000fe4000f000000 */
[----:B------:R-:W-:Y:S02]  /*5550*/  UIMAD UR9, UR40, UR8, URZ ;  /* 0x00000008280972a4 */ /* 0x000fe4000f8e02ff */
[----:B------:R-:W-:Y:S03]  /*5560*/  UISETP.GE.AND UP0, UPT, UR6, UR4, UPT ;  /* 0x000000040600728c */ /* 0x000fe6000bf06270 */
[----:B------:R-:W-:Y:S01]  /*5570*/  UMOV UR4, UR11 ;  /* 0x0000000b00047c82 */ /* 0x000fe20008000000 */
[----:B------:R-:W-:Y:S02]  /*5580*/  UISETP.GE.OR UP0, UPT, UR5, UR9, UP0 ;  /* 0x000000090500728c */ /* 0x000fe40008706670 */
[----:B------:R-:W-:Y:S02]  /*5590*/  USHF.R.U32.HI UR4, URZ, UR15, UR4 ;  /* 0x0000000fff047299 */ /* 0x000fe40008011604 */
[----:B------:R-:W-:Y:S02]  /*55a0*/  UIMAD.WIDE.U32 UR10, UR5, UR14, URZ ;  /* 0x0000000e050a72a5 */ /* 0x000fe4000f8e00ff */
[----:B------:R-:W-:Y:S04]  /*55b0*/  USEL UR12, UR6, UR4, !UP4 ;  /* 0x00000004060c7287 */ /* 0x000fe8000e000000 */
[----:B------:R-:W-:Y:S01]  /*55c0*/  UIADD3 UR9, UPT, UPT, -UR12, URZ, URZ ;  /* 0x000000ff0c097290 */ /* 0x000fe2000fffe1ff */
[----:B------:R-:W-:Y:S02]  /*55d0*/  @!UP0 UMOV UR4, UR11 ;  /* 0x0000000b00048c82 */ /* 0x000fe40008000000 */
[----:B------:R-:W-:Y:S02]  /*55e0*/  @!UP0 USHF.R.U32.HI UR4, URZ, UR15, UR4 ;  /* 0x0000000fff048299 */ /* 0x000fe40008011604 */
[----:B------:R-:W-:Y:S02]  /*55f0*/  UIMAD UR9, UR40, UR9, UR6 ;  /* 0x00000009280972a4 */ /* 0x000fe4000f8e0206 */
[----:B------:R-:W-:Y:S04]  /*5600*/  @!UP0 USEL UR4, UR5, UR4, !UP4 ;  /* 0x0000000405048287 */ /* 0x000fe8000e000000 */
[----:B------:R-:W-:Y:S02]  /*5610*/  @!UP0 UIMAD UR9, UR8, UR9, UR4 ;  /* 0x00000009080982a4 */ /* 0x000fe4000f8e0204 */
[----:B------:R-:W-:Y:S02]  /*5620*/  @!UP0 UIADD3 UR10, UPT, UPT, UR12, -UR4, URZ ;  /* 0x800000040c0a8290 */ /* 0x000fe4000fffe0ff */
[----:B------:R-:W-:Y:S02]  /*5630*/  UIADD3 UR4, UPT, UPT, -UR5, URZ, URZ ;  /* 0x000000ff05047290 */ /* 0x000fe4000fffe1ff */
[----:B------:R-:W-:Y:S02]  /*5640*/  UIADD3 UR8, UPT, UPT, -UR6, URZ, URZ ;  /* 0x000000ff06087290 */ /* 0x000fe4000fffe1ff */
[----:B------:R-:W-:Y:S02]  /*5650*/  @!UP0 UIMAD UR6, UR10, UR40, UR5 ;  /* 0x000000280a0682a4 */ /* 0x000fe4000f8e0205 */
[----:B------:R-:W-:Y:S02]  /*5660*/  UIMAD UR13, UR16, UR4, UR13 ;  /* 0x00000004100d72a4 */ /* 0x000fe4000f8e020d */
[----:B------:R-:W-:Y:S01]  /*5670*/  UIMAD UR7, UR30, UR8, UR7 ;  /* 0x000000081e0772a4 */ /* 0x000fe2000f8e0207 */
[----:B------:R-:W-:Y:S02]  /*5680*/  @!UP0 UMOV UR5, UR9 ;  /* 0x0000000900058c82 */ /* 0x000fe40008000000 */
[----:B------:R-:W-:Y:S02]  /*5690*/  UIMAD UR13, UR5, UR16, UR13 ;  /* 0x00000010050d72a4 */ /* 0x000fe4000f8e020d */
[----:B------:R-:W-:Y:S11]  /*56a0*/  UIMAD UR7, UR6, UR30, UR7 ;  /* 0x0000001e060772a4 */ /* 0x000ff6000f8e0207 */
[----:B------:R-:W-:Y:S01]  /*56b0*/  @!UPT UIADD3 URZ, UPT, UPT, URZ, URZ, URZ ;  /* 0x000000fffffff290 */ /* 0x000fe2000fffe0ff */
.L_x_107:
[----:B------:R-:W2:Y:S01]  /*56c0*/  @!UP2 LDCU.128 UR20, c[0x0][0xb10] ;  /* 0x00016200ff14a7ac */ /* 0x000ea20008000c00 */
[C---:B----4-:R-:W-:Y:S02]  /*56d0*/  ISETP.NE.U32.AND P1, PT, R4.reuse, RZ, PT ;  /* 0x000000ff0400720c */ /* 0x050fe40003f25070 */
[----:B------:R-:W-:Y:S02]  /*56e0*/  ISETP.NE.U32.AND P0, PT, R4, RZ, PT ;  /* 0x000000ff0400720c */ /* 0x000fe40003f05070 */
[C---:B------:R-:W-:Y:S02]  /*56f0*/  ISETP.NE.AND.EX P1, PT, R5.reuse, RZ, PT, P1 ;  /* 0x000000ff0500720c */ /* 0x040fe40003f25310 */
[----:B------:R-:W-:Y:S01]  /*5700*/  ISETP.NE.AND.EX P0, PT, R5, RZ, PT, P0 ;  /* 0x000000ff0500720c */ /* 0x000fe20003f05300 */
[----:B------:R-:W3:Y:S01]  /*5710*/  @!UP2 LDCU UR5, c[0x0][0xb0c] ;  /* 0x00016180ff05a7ac */ /* 0x000ee20008000800 */
[----:B------:R-:W-:Y:S01]  /*5720*/  SHF.L.U32 R6, R15, 0x1f, RZ ;  /* 0x0000001f0f067819 */ /* 0x000fe200000006ff */
[----:B--2---:R-:W-:Y:S07]  /*5730*/  UIMAD.WIDE.U32 UR8, UR13, UR20, URZ ;  /* 0x000000140d0872a5 */ /* 0x004fee000f8e00ff */
[----:B------:R-:W-:Y:S01]  /*5740*/  @!UP2 UMOV UR4, UR9 ;  /* 0x000000090004ac82 */ /* 0x000fe20008000000 */
[----:B---3--:R-:W-:Y:S02]  /*5750*/  @!UP2 UISETP.NE.AND UP0, UPT, UR5, 0x1, UPT ;  /* 0x000000010500a88c */ /* 0x008fe4000bf05270 */
[----:B------:R-:W-:Y:S02]  /*5760*/  @!UP2 USHF.R.U32.HI UR4, URZ, UR21, UR4 ;  /* 0x00000015ff04a299 */ /* 0x000fe40008011604 */
[----:B------:R-:W-:Y:S02]  /*5770*/  UIMAD.WIDE.U32 UR8, UR7, UR23, URZ ;  /* 0x00000017070872a5 */ /* 0x000fe4000f8e00ff */
[----:B------:R-:W-:Y:S02]  /*5780*/  @!UP2 USEL UR10, UR13, UR4, !UP0 ;  /* 0x000000040d0aa287 */ /* 0x000fe4000c000000 */
[----:B------:R-:W-:Y:S03]  /*5790*/  @!UP2 UISETP.NE.AND UP0, UPT, UR22, 0x1, UPT ;  /* 0x000000011600a88c */ /* 0x000fe6000bf05270 */
[----:B------:R-:W-:Y:S02]  /*57a0*/  @!UP2 UMOV UR6, UR9 ;  /* 0x000000090006ac82 */ /* 0x000fe40008000000 */
[----:B------:R-:W2:Y:S02]  /*57b0*/  @!UP2 LDCU UR4, c[0x0][0xb20] ;  /* 0x00016400ff04a7ac */ /* 0x000ea40008000800 */
[----:B--2---:R-:W-:Y:S04]  /*57c0*/  @!UP2 USHF.R.U32.HI UR6, URZ, UR4, UR6 ;  /* 0x00000004ff06a299 */ /* 0x004fe80008011606 */
[----:B------:R-:W-:Y:S04]  /*57d0*/  @!UP2 USEL UR6, UR7, UR6, !UP0 ;  /* 0x000000060706a287 */ /* 0x000fe8000c000000 */
[----:B------:R-:W-:Y:S02]  /*57e0*/  @!UP2 UIADD3 UR4, UPT, UPT, -UR10, UR6, URZ ;  /* 0x000000060a04a290 */ /* 0x000fe4000fffe1ff */
[----:B------:R-:W-:Y:S02]  /*57f0*/  @!UP2 UIADD3 UR6, UPT, UPT, UR10, -UR6, URZ ;  /* 0x800000060a06a290 */ /* 0x000fe4000fffe0ff */
[----:B------:R-:W-:Y:S02]  /*5800*/  @!UP2 UIMAD UR13, UR4, UR5, UR13 ;  /* 0x00000005040da2a4 */ /* 0x000fe4000f8e020d */
[----:B------:R-:W-:Y:S01]  /*5810*/  @!UP2 UIMAD UR7, UR6, UR22, UR7 ;  /* 0x000000160607a2a4 */ /* 0x000fe2000f8e0207 */
[----:B------:R-:W-:Y:S11]  /*5820*/  BRA.U UP3, `(.L_x_108) ;  /* 0x0000000103107547 */ /* 0x000ff6000b800000 */
[----:B------:R-:W-:Y:S04]  /*5830*/  MOV R7, UR34 ;  /* 0x0000002200077c02 */ /* 0x000fe80008000f00 */
[----:B------:R-:W-:Y:S04]  /*5840*/  SHF.L.U32 R7, R7, 0x1f, RZ ;  /* 0x0000001f07077819 */ /* 0x000fe800000006ff */
[----:B------:R-:W2:Y:S02]  /*5850*/  SYNCS.PHASECHK.TRANS64.TRYWAIT P2, [UR17+0x238], R7 ;  /* 0x00023807ff0075a7 */ /* 0x000ea40008041111 */
[----:B--2---:R-:W-:Y:S05]  /*5860*/  @!P2 BRA `(.L_x_109) ;  /* 0x0000003c0014a947 */ /* 0x004fea0003800000 */
.L_x_108:
[----:B------:R-:W-:Y:S05]  /*5870*/  @!P1 BRA `(.L_x_110) ;  /* 0x0000000000309947 */ /* 0x000fea0003800000 */
[----:B------:R-:W-:Y:S01]  /*5880*/  ISETP.NE.U32.AND P1, PT, R2, RZ, PT ;  /* 0x000000ff0200720c */ /* 0x000fe20003f25070 */
[----:B------:R-:W2:Y:S01]  /*5890*/  LDCU.64 UR4, c[0x0][0x358] ;  /* 0x00006b00ff0477ac */ /* 0x000ea20008000a00 */
[----:B------:R-:W-:Y:S02]  /*58a0*/  IMAD.MOV.U32 R141, RZ, RZ, 0x1 ;  /* 0x00000001ff8d7424 */ /* 0x000fe400078e00ff */
[----:B------:R-:W-:Y:S11]  /*58b0*/  ISETP.NE.AND.EX P1, PT, R3, RZ, PT, P1 ;  /* 0x000000ff0300720c */ /* 0x000ff60003f25310 */
[----:B------:R-:W-:Y:S02]  /*58c0*/  @!UPT UIADD3 URZ, UPT, UPT, URZ, URZ, URZ ;  /* 0x000000fffffff290 */ /* 0x000fe4000fffe0ff */
[----:B------:R-:W3:Y:S01]  /*58d0*/  @P1 LDC.64 R8, c[0x0][0x888] ;  /* 0x00022200ff081b82 */ /* 0x000ee20000000a00 */
[----:B-1----:R-:W-:Y:S04]  /*58e0*/  @P1 IMAD R0, R4, UR36, RZ ;  /* 0x0000002404001c24 */ /* 0x002fe8000f8e02ff */
[----:B---3--:R-:W-:Y:S04]  /*58f0*/  @P1 IMAD.WIDE R8, R0, 0x4, R8 ;  /* 0x0000000400081825 */ /* 0x008fe800078e0208 */
[----:B------:R-:W-:Y:S01]  /*5900*/  HFMA2 R0, -RZ, RZ, 0, 5.9604644775390625e-08 ;  /* 0x00000001ff007431 */ /* 0x000fe200000001ff */
[----:B--2--5:R2:W5:Y:S04]  /*5910*/  @P1 LDG.E R71, desc[UR4][R8.64] ;  /* 0x0000000408471981 */ /* 0x024568000c1e1900 */
[----:B------:R-:W-:Y:S01]  /*5920*/  @!P1 PRMT R141, R0, 0x7610, R141 ;  /* 0x00007610008d9816 */ /* 0x000fe2000000008d */
[----:B--2---:R-:W3:Y:S06]  /*5930*/  @!P1 LDC R71, c[0x0][0x880] ;  /* 0x00022000ff479b82 */ /* 0x004eec0000000800 */
.L_x_110:
[----:B---3-5:R-:W-:Y:S01]  /*5940*/  @!P0 FSETP.EQ.AND P1, PT, R71, RZ, PT ;  /* 0x000000ff4700820b */ /* 0x028fe20003f22000 */
[----:B------:R-:W-:Y:S01]  /*5950*/  @!UPT UIADD3 URZ, UPT, UPT, URZ, URZ, URZ ;  /* 0x000000fffffff290 */ /* 0x000fe2000fffe0ff */
[----:B------:R-:W-:Y:S11]  /*5960*/  @!P0 BRA `(.L_x_111) ;  /* 0x0000000000188947 */ /* 0x000ff60003800000 */
[----:B------:R-:W-:Y:S02]  /*5970*/  LOP3.LUT P0, RZ, R141, 0xff, RZ, 0xc0, !PT ;  /* 0x000000ff8dff7812 */ /* 0x000fe4000780c0ff */
[----:B------:R-:W-:Y:S04]  /*5980*/  ISETP.NE.U32.AND P1, PT, R2, RZ, PT ;  /* 0x000000ff0200720c */ /* 0x000fe80003f25070 */
[----:B------:R-:W-:Y:S04]  /*5990*/  ISETP.NE.AND.EX P1, PT, R3, RZ, PT, P1 ;  /* 0x000000ff0300720c */ /* 0x000fe80003f25310 */
[----:B------:R-:W-:Y:S03]  /*59a0*/  PLOP3.LUT P1, PT, P1, PT, PT, 0x8, 0x80 ;  /* 0x000000000080781c */ /* 0x000fe60000f2e170 */
[----:B------:R-:W-:Y:S11]  /*59b0*/  @P0 FSETP.EQ.AND P1, PT, R71, RZ, PT ;  /* 0x000000ff4700020b */ /* 0x000ff60003f22000 */
[----:B------:R-:W-:Y:S02]  /*59c0*/  @!UPT UIADD3 URZ, UPT, UPT, URZ, URZ, URZ ;  /* 0x000000fffffff290 */ /* 0x000fe4000fffe0ff */
.L_x_111:
[----:B------:R-:W2:Y:S01]  /*59d0*/  SYNCS.PHASECHK.TRANS64.TRYWAIT P0, [UR17+0x228], R6 ;  /* 0x00022806ff0075a7 */ /* 0x000ea20008001111 */
[----:B------:R-:W-:Y:S02]  /*59e0*/  ELECT P2, URZ, PT ;  /* 0x0000000000ff782f */ /* 0x000fe40003840000 */
[----:B------:R-:W-:Y:S01]  /*59f0*/  IADD3 R14, PT, PT, R14, 0x1, RZ ;  /* 0x000000010e0e7810 */ /* 0x000fe20007ffe0ff */
[----:B--2---:R-:W-:Y:S10]  /*5a00*/  @!P0 BRA `(.L_x_112) ;  /* 0x0000003800c48947 */ /* 0x004ff40003800000 */
.L_x_223:
[----:B------:R-:W-:Y:S01]  /*5a10*/  PLOP3.LUT P1, PT, P1, P2, PT, 0xf2, 0x2f ;  /* 0x00000000002f781c */ /* 0x000fe20000f25e72 */
[----:B------:R-:W-:Y:S01]  /*5a20*/  UMOV UR18, 0x0 ;  /* 0x0000000000127882 */ /* 0x000fe20000000000 */
[----:B------:R-:W-:Y:S01]  /*5a30*/  UMOV UR19, 0x10000000 ;  /* 0x1000000000137882 */ /* 0x000fe20000000000 */
[----:B------:R-:W-:Y:S01]  /*5a40*/  UMOV UR12, UR36 ;  /* 0x00000024000c7c82 */ /* 0x000fe20008000000 */
[----:B------:R-:W-:Y:S01]  /*5a50*/  LOP3.LUT R15, R15, 0x1, RZ, 0x3c, !PT ;  /* 0x000000010f0f7812 */ /* 0x000fe200078e3cff */
[----:B------:R-:W-:Y:S01]  /*5a60*/  UPLOP3.LUT UP3, UPT, UPT, UPT, UPT, 0x80, 0x8 ;  /* 0x000000000008789c */ /* 0x000fe20003f6f070 */
[----:B------:R-:W-:Y:S07]  /*5a70*/  UMOV UR36, UR24 ;  /* 0x0000001800247c82 */ /* 0x000fee0008000000 */
[----:B-1----:R-:W-:Y:S01]  /*5a80*/  @!P1 IADD3 R6, P0, PT, R16, 0x580, RZ ;  /* 0x0000058010069810 */ /* 0x002fe20007f1e0ff */
[----:B------:R-:W-:Y:S03]  /*5a90*/  VOTEU.ALL UP0, P1 ;  /* 0x0000000000ff7886 */ /* 0x000fe60000800000 */
[----:B------:R-:W-:Y:S01]  /*5aa0*/  @!P1 R2UR UR5, R6 ;  /* 0x00000000060592ca */ /* 0x000fe200000e0000 */
[----:B------:R-:W-:Y:S01]  /*5ab0*/  @!P1 IMAD.X R0, RZ, RZ, R17, P0 ;  /* 0x000000ffff009224 */ /* 0x000fe200000e0611 */
[----:B------:R-:W-:Y:S01]  /*5ac0*/  @!UP0 USHF.L.U32 UR10, UR45, 0x6, URZ ;  /* 0x000000062d0a8899 */ /* 0x000fe200080006ff */
[----:B------:R-:W-:Y:S01]  /*5ad0*/  ISETP.NE.AND P0, PT, R14, 0x2, PT ;  /* 0x000000020e00780c */ /* 0x000fe20003f05270 */
[----:B------:R-:W-:Y:S02]  /*5ae0*/  @!UP0 USHF.L.U32 UR11, UR46, 0x7, URZ ;  /* 0x000000072e0b8899 */ /* 0x000fe400080006ff */
[----:B------:R-:W-:Y:S01]  /*5af0*/  @!P1 R2UR UR4, R0 ;  /* 0x00000000000492ca */ /* 0x000fe200000e0000 */
[----:B------:R-:W-:Y:S01]  /*5b00*/  @!UP0 UIADD3 UR8, UPT, UPT, UR17, 0x400, URZ ;  /* 0x0000040011088890 */ /* 0x000fe2000fffe0ff */
[----:B------:R-:W-:Y:S01]  /*5b10*/  SEL R0, RZ, 0x1, P0 ;  /* 0x00000001ff007807 */ /* 0x000fe20000000000 */
[----:B------:R-:W-:Y:S01]  /*5b20*/  @!UP0 UIADD3 UR9, UPT, UPT, UR17, 0x220, URZ ;  /* 0x0000022011098890 */ /* 0x000fe2000fffe0ff */
[----:B------:R-:W-:Y:S01]  /*5b30*/  SEL R14, R14, RZ, P0 ;  /* 0x000000ff0e0e7207 */ /* 0x000fe20000000000 */
[----:B------:R-:W-:Y:S01]  /*5b40*/  VOTEU.ALL UP0, P1 ;  /* 0x0000000000ff7886 */ /* 0x000fe20000800000 */
[----:B------:R-:W-:Y:S01]  /*5b50*/  LOP3.LUT R13, R13, R0, RZ, 0x3c, !PT ;  /* 0x000000000d0d7212 */ /* 0x000fe200078e3cff */
[----:B------:R-:W-:Y:S01]  /*5b60*/  IMAD.U32 R6, RZ, RZ, UR5 ;  /* 0x00000005ff067e24 */ /* 0x000fe2000f8e00ff */
[----:B------:R-:W-:Y:S02]  /*5b70*/  UIADD3 UR45, UPT, UPT, UR7, UR55, URZ ;  /* 0x00000037072d7290 */ /* 0x000fe4000fffe0ff */
[----:B------:R-:W-:Y:S03]  /*5b80*/  UIADD3 UR46, UPT, UPT, UR13, UR58, URZ ;  /* 0x0000003a0d2e7290 */ /* 0x000fe6000fffe0ff */
[----:B------:R-:W-:Y:S01]  /*5b90*/  IMAD.U32 R7, RZ, RZ, UR4 ;  /* 0x00000004ff077e24 */ /* 0x000fe2000f8e00ff */
[----:B------:R-:W-:Y:S04]  /*5ba0*/  @!P1 R2UR UR4, R6 ;  /* 0x00000000060492ca */ /* 0x000fe800000e0000 */
[----:B------:R-:W-:Y:S11]  /*5bb0*/  @!P1 R2UR UR5, R7 ;  /* 0x00000000070592ca */ /* 0x000ff600000e0000 */
[----:B------:R-:W-:Y:S02]  /*5bc0*/  @!UPT UIADD3 URZ, UPT, UPT, URZ, URZ, URZ ;  /* 0x000000fffffff290 */ /* 0x000fe4000fffe0ff */
[----:B------:R2:W-:Y:S01]  /*5bd0*/  @!UP0 UTMALDG.3D [UR8], [UR4], desc[UR18] ;  /* 0x00001208040085b4 */ /* 0x0005e20008011000 */
[----:B------:R2:W-:Y:S01]  /*5be0*/  @!P1 SYNCS.ARRIVE.TRANS64.RED.A0TR RZ, [UR17+0x220], R12 ;  /* 0x0002200cffff99a7 */ /* 0x0005e20008300411 */
[----:B------:R-:W-:Y:S01]  /*5bf0*/  SYNCS.ARRIVE.TRANS64.RED.A1T0 RZ, [UR27], RZ ;  /* 0x000000ffffff79a7 */ /* 0x000fe2000810041b */
[----:B------:R-:W-:Y:S05]  /*5c00*/  BRA.U UP1, `(.L_x_113) ;  /* 0xfffffff5018c7547 */ /* 0x000fea000b83ffff */
[----:B------:R-:W-:Y:S07]  /*5c10*/  MOV R0, UR17 ;  /* 0x0000001100007c02 */ /* 0x000fee0008000f00 */
.L_x_114:
[----:B-1----:R-:W-:-:S04]  /*5c20*/  SHF.L.U32 R2, R15, 0x1f, RZ ;  /* 0x0000001f0f027819 */ /* 0x002fc800000006ff */
[----:B------:R1:W3:Y:S03]  /*5c30*/  SYNCS.PHASECHK.TRANS64.TRYWAIT P0, [R0+URZ+0x228], R2 ;  /* 0x00022802000075a7 */ /* 0x0002e600080011ff */
[----:B---3--:R-:W-:Y:S05]  /*5c40*/  @!P0 NANOSLEEP.SYNCS 0x989680 ;  /* 0x009896800000895d */ /* 0x008fea0003900000 */
[----:B------:R-:W3:Y:S02]  /*5c50*/  @!P0 SYNCS.PHASECHK.TRANS64 P0, [R0+URZ+0x228], R2 ;  /* 0x00022802000085a7 */ /* 0x000ee400080010ff */
[----:B--23--:R-:W-:Y:S05]  /*5c60*/  @P0 EXIT ;  /* 0x000000000000094d */ /* 0x00cfea0003800000 */
[----:B------:R-:W-:Y:S05]  /*5c70*/  BRA `(.L_x_114) ;  /* 0xfffffffc00e87947 */ /* 0x000fea000383ffff */
.L_x_105:
[----:B------:R-:W-:-:S06]  /*5c80*/  UISETP.GE.AND UP0, UPT, UR22, 0x4, UPT ;  /* 0x000000041600788c */ /* 0x000fcc000bf06270 */
[----:B------:R-:W-:-:S13]  /*5c90*/  PLOP3.LUT P0, PT, PT, PT, UP0, 0x80, 0x8 ;  /* 0x000000000008781c */ /* 0x000fda0003f0f008 */
[----:B------:R-:W-:Y:S05]  /*5ca0*/  @!P0 EXIT ;  /* 0x000000000000894d */ /* 0x000fea0003800000 */
[----:B------:R-:W-:Y:S01]  /*5cb0*/  BAR.SYNC.DEFER_BLOCKING 0x6, 0xa0 ;  /* 0x0182800000007b1d */ /* 0x000fe20000010000 */
[C---:B------:R-:W-:Y:S02]  /*5cc0*/  IMAD.SHL.U32 R4, R131.reuse, 0x40, RZ ;  /* 0x0000004083047824 */ /* 0x040fe400078e00ff */
[----:B------:R-:W-:Y:S02]  /*5cd0*/  HFMA2 R68, -RZ, RZ, 0, 0 ;  /* 0x00000000ff447431 */ /* 0x000fe400000001ff */
[C---:B------:R-:W-:Y:S01]  /*5ce0*/  IMAD.SHL.U32 R140, R131.reuse, 0x8, RZ ;  /* 0x00000008838c7824 */ /* 0x040fe200078e00ff */
[----:B------:R-:W-:Y:S01]  /*5cf0*/  CS2R R144, SRZ ;  /* 0x0000000000907805 */ /* 0x000fe2000001ff00 */
[C---:B------:R-:W-:Y:S01]  /*5d00*/  IMAD.SHL.U32 R147, R131.reuse, 0x10, RZ ;  /* 0x0000001083937824 */ /* 0x040fe200078e00ff */
[----:B------:R-:W-:Y:S01]  /*5d10*/  UMOV UR44, 0x400 ;  /* 0x00000400002c7882 */ /* 0x000fe20000000000 */
[----:B------:R-:W-:Y:S01]  /*5d20*/  LOP3.LUT R5, R4, 0x180, RZ, 0xc0, !PT ;  /* 0x0000018004057812 */ /* 0x000fe200078ec0ff */
[----:B------:R-:W-:Y:S01]  /*5d30*/  ULEA UR44, UR61, UR44, 0x18 ;  /* 0x0000002c3d2c7291 */ /* 0x000fe2000f8ec0ff */
[----:B------:R-:W1:Y:S01]  /*5d40*/  LDC.64 R136, c[0x0][0x888] ;  /* 0x00022200ff887b82 */ /* 0x000e620000000a00 */
[----:B------:R-:W-:Y:S01]  /*5d50*/  IMAD.U32 R69, R131, 0x10000, RZ ;  /* 0x0001000083457824 */ /* 0x000fe200078e00ff */
[----:B------:R-:W-:Y:S01]  /*5d60*/  LOP3.LUT R140, R5, 0x30, R140, 0xf8, !PT ;  /* 0x00000030058c7812 */ /* 0x000fe200078ef88c */
[----:B------:R-:W-:Y:S01]  /*5d70*/  UIADD3 UR4, UPT, UPT, UR44, 0x2400, URZ ;  /* 0x000024002c047890 */ /* 0x000fe2000fffe0ff */
[----:B------:R-:W-:Y:S01]  /*5d80*/  LOP3.LUT R149, R147, 0x20, RZ, 0xc0, !PT ;  /* 0x0000002093957812 */ /* 0x000fe200078ec0ff */
[----:B------:R-:W-:Y:S01]  /*5d90*/  IMAD.MOV.U32 R146, RZ, RZ, RZ ;  /* 0x000000ffff927224 */ /* 0x000fe200078e00ff */
[----:B------:R-:W-:Y:S01]  /*5da0*/  LOP3.LUT R140, R140, 0x1e40, R4, 0xf8, !PT ;  /* 0x00001e408c8c7812 */ /* 0x000fe200078ef804 */
[----:B------:R-:W-:Y:S01]  /*5db0*/  IMAD.MOV.U32 R143, RZ, RZ, RZ ;  /* 0x000000ffff8f7224 */ /* 0x000fe200078e00ff */
[----:B------:R-:W2:Y:S01]  /*5dc0*/  LDC.64 R138, c[0x0][0x890] ;  /* 0x00022400ff8a7b82 */ /* 0x000ea20000000a00 */
[----:B------:R-:W-:Y:S01]  /*5dd0*/  LOP3.LUT R69, R69, 0x600000, RZ, 0xc0, !PT ;  /* 0x0060000045457812 */ /* 0x000fe200078ec0ff */
[----:B------:R-:W3:Y:S01]  /*5de0*/  LDCU UR53, c[0x0][0x370] ;  /* 0x00006e00ff3577ac */ /* 0x000ee20008000800 */
[----:B------:R-:W-:Y:S01]  /*5df0*/  VIADD R148, R140, UR44 ;  /* 0x0000002c8c947c36 */ /* 0x000fe20008000000 */
[----:B------:R-:W-:-:S02]  /*5e00*/  LOP3.LUT R147, R147, 0x40, RZ, 0xc0, !PT ;  /* 0x0000004093937812 */ /* 0x000fc400078ec0ff */
[----:B------:R-:W-:Y:S01]  /*5e10*/  MOV R150, UR4 ;  /* 0x0000000400967c02 */ /* 0x000fe20008000f00 */
[----:B------:R-:W4:Y:S01]  /*5e20*/  LDS R0, [UR44+0x2f0] ;  /* 0x0002f02cff007984 */ /* 0x000f220008000800 */
[----:B------:R-:W1:Y:S01]  /*5e30*/  LDC.64 R134, c[0x0][0x8b0] ;  /* 0x00022c00ff867b82 */ /* 0x000e620000000a00 */
[--C-:B------:R-:W-:Y:S01]  /*5e40*/  IADD3 R149, PT, PT, -R149, 0x400, R148.reuse ;  /* 0x0000040095957810 */ /* 0x100fe20007ffe194 */
[----:B------:R-:W1:Y:S01]  /*5e50*/  LDCU.64 UR62, c[0x0][0x348] ;  /* 0x00006900ff3e77ac */ /* 0x000e620008000a00 */
[----:B------:R-:W-:-:S03]  /*5e60*/  IADD3 R148, PT, PT, -R147, 0x400, R148 ;  /* 0x0000040093947810 */ /* 0x000fc60007ffe194 */
[----:B------:R-:W-:Y:S01]  /*5e70*/  IMAD.IADD R147, R149, 0x1, -R147 ;  /* 0x0000000195937824 */ /* 0x000fe200078e0a93 */
[----:B------:R-:W1:Y:S01]  /*5e80*/  LDCU UR41, c[0x0][0xb0c] ;  /* 0x00016180ff2977ac */ /* 0x000e620008000800 */
[----:B------:R-:W1:Y:S01]  /*5e90*/  LDC.64 R132, c[0x0][0x8a8] ;  /* 0x00022a00ff847b82 */ /* 0x000e620000000a00 */
[----:B------:R-:W1:Y:S01]  /*5ea0*/  LDCU UR39, c[0x0][0xb30] ;  /* 0x00016600ff2777ac */ /* 0x000e620008000800 */
[----:B------:R-:W1:Y:S01]  /*5eb0*/  LDCU.64 UR56, c[0x0][0x888] ;  /* 0x00011100ff3877ac */ /* 0x000e620008000a00 */
[----:B------:R-:W1:Y:S01]  /*5ec0*/  LDCU.64 UR42, c[0x0][0xb28] ;  /* 0x00016500ff2a77ac */ /* 0x000e620008000a00 */
[----:B------:R-:W1:Y:S01]  /*5ed0*/  LDCU.128 UR48, c[0x0][0xb10] ;  /* 0x00016200ff3077ac */ /* 0x000e620008000c00 */
[----:B------:R-:W1:Y:S01]  /*5ee0*/  LDCU UR52, c[0x0][0x374] ;  /* 0x00006e80ff3477ac */ /* 0x000e620008000800 */
[----:B------:R-:W-:Y:S01]  /*5ef0*/  UIADD3 UR59, UPT, UPT, UR44, 0x400, URZ ;  /* 0x000004002c3b7890 */ /* 0x000fe2000fffe0ff */
[----:B---34-:R-:W-:-:S11]  /*5f00*/  IMAD.IADD R69, R0, 0x1, R69 ;  /* 0x0000000100457824 */ /* 0x018fd600078e0245 */
.L_x_132:
[----:B------:R-:W-:Y:S02]  /*5f10*/  LEA R3, R143, UR44, 0x3 ;  /* 0x0000002c8f037c11 */ /* 0x000fe4000f8e18ff */
[----:B------:R-:W-:Y:S02]  /*5f20*/  SHF.L.U32 R0, R145, 0x1f, RZ ;  /* 0x0000001f91007819 */ /* 0x000fe400000006ff */
[----:B-1----:R-:W-:Y:S02]  /*5f30*/  LEA R4, R143, UR44, 0x4 ;  /* 0x0000002c8f047c11 */ /* 0x002fe4000f8e20ff */
[----:B------:R-:W3:Y:S02]  /*5f40*/  SYNCS.PHASECHK.TRANS64.TRYWAIT P0, [R3+URZ+0x240], R0 ;  /* 0x00024000030075a7 */ /* 0x000ee400080011ff */
[----:B--23--:R-:W-:Y:S05]  /*5f50*/  @!P0 BRA `(.L_x_115) ;  /* 0x0000003400888947 */ /* 0x00cfea0003800000 */
.L_x_224:
[----:B------:R-:W4:Y:S01]  /*5f60*/  LDS.128 R4, [R4+0x2d0] ;  /* 0x0002d00004047984 */ /* 0x000f220000000c00 */
[----:B------:R-:W-:Y:S01]  /*5f70*/  UISETP.GE.AND UP0, UPT, UR40, 0x1, UPT ;  /* 0x000000012800788c */ /* 0x000fe2000bf06270 */
[----:B------:R-:W-:Y:S01]  /*5f80*/  @!PT LDS RZ, [RZ] ;  /* 0x00000000fffff984 */ /* 0x000fe20000000800 */
[----:B------:R-:W-:Y:S01]  /*5f90*/  @!PT LDS RZ, [RZ] ;  /* 0x00000000fffff984 */ /* 0x000fe20000000800 */
[----:B------:R-:W-:Y:S01]  /*5fa0*/  @!PT LDS RZ, [RZ] ;  /* 0x00000000fffff984 */ /* 0x000fe20000000800 */
[----:B------:R-:W-:Y:S01]  /*5fb0*/  @!PT LDS RZ, [RZ] ;  /* 0x00000000fffff984 */ /* 0x000fe20000000800 */
[----:B------:R1:W-:Y:S06]  /*5fc0*/  MEMBAR.ALL.CTA ;  /* 0x0000000000007992 */ /* 0x0003ec0000008000 */
[----:B-1----:R-:W1:Y:S01]  /*5fd0*/  FENCE.VIEW.ASYNC.S ;  /* 0x00000000000073c6 */ /* 0x002e620000000000 */
[----:B----4-:R-:W-:Y:S11]  /*5fe0*/  LOP3.LUT P0, RZ, R6, 0x1, RZ, 0xc0, !PT ;  /* 0x0000000106ff7812 */ /* 0x010ff6000780c0ff */
[----:B------:R-:W-:Y:S02]  /*5ff0*/  @!UPT UIADD3 URZ, UPT, UPT, URZ, URZ, URZ ;  /* 0x000000fffffff290 */ /* 0x000fe4000fffe0ff */
[----:B-1----:R-:W-:Y:S01]  /*6000*/  VOTEU.ANY UP1, P0 ;  /* 0x0000000000ff7886 */ /* 0x002fe20000020100 */
[----:B------:R-:W-:Y:S01]  /*6010*/  PLOP3.LUT P0, PT, PT, PT, UP1, 0x80, 0x8 ;  /* 0x000000000008781c */ /* 0x000fe20003f0f018 */
[----:B------:R-:W-:Y:S11]  /*6020*/  UP2UR UR47, UPR, URZ, 0x2 ;  /* 0x00000002ff2f7883 */ /* 0x000ff60008000000 */
[----:B------:R-:W-:Y:S01]  /*6030*/  @!UPT UIADD3 URZ, UPT, UPT, URZ, URZ, URZ ;  /* 0x000000fffffff290 */ /* 0x000fe2000fffe0ff */
[----:B---3--:R-:W-:Y:S02]  /*6040*/  @P0 SHF.R.U32.HI R0, RZ, 0x10, R5 ;  /* 0x00000010ff000819 */ /* 0x008fe40000011605 */
        /* <DEDUP_REMOVED lines=12> */
[----:B------:R-:W3:Y:S01]  /*6110*/  LDCU UR12, c[0x0][0xb20] ;  /* 0x00016400ff0c77ac */ /* 0x000ee20008000800 */
[----:B------:R-:W-:Y:S02]  /*6120*/  UIMAD.WIDE.U32 UR4, UR52, UR51, URZ ;  /* 0x00000033340472a5 */ /* 0x000fe4000f8e00ff */
[----:B------:R-:W-:Y:S02]  /*6130*/  UIMAD.WIDE.U32 UR6, UR53, UR48, URZ ;  /* 0x00000030350672a5 */ /* 0x000fe4000f8e00ff */
[----:B------:R-:W-:Y:S02]  /*6140*/  UISETP.NE.AND UP0, UPT, UR50, 0x1, UPT ;  /* 0x000000013200788c */ /* 0x000fe4000bf05270 */
[----:B------:R-:W-:Y:S02]  /*6150*/  UIMAD.WIDE.U32 UR8, UR37, UR51, URZ ;  /* 0x00000033250872a5 */ /* 0x000fe4000f8e00ff */
[----:B------:R-:W-:Y:S02]  /*6160*/  UIMAD.WIDE.U32 UR10, UR38, UR48, URZ ;  /* 0x00000030260a72a5 */ /* 0x000fe4000f8e00ff */
[----:B------:R-:W-:Y:S02]  /*6170*/  UISETP.NE.AND UP1, UPT, UR41, 0x1, UPT ;  /* 0x000000012900788c */ /* 0x000fe4000bf25270 */
[----:B------:R-:W-:Y:S01]  /*6180*/  UISETP.NE.AND UP2, UPT, UR40, 0x1, UPT ;  /* 0x000000012800788c */ /* 0x000fe2000bf45270 */
[----:B------:R-:W-:Y:S02]  /*6190*/  UMOV UR4, UR5 ;  /* 0x0000000500047c82 */ /* 0x000fe40008000000 */
[----:B---3--:R-:W-:Y:S03]  /*61a0*/  USHF.R.U32.HI UR5, URZ, UR12, UR4 ;  /* 0x0000000cff057299 */ /* 0x008fe60008011604 */
[----:B------:R-:W-:Y:S02]  /*61b0*/  UMOV UR4, UR7 ;  /* 0x0000000700047c82 */ /* 0x000fe40008000000 */
[----:B------:R-:W-:Y:S02]  /*61c0*/  USHF.R.U32.HI UR7, URZ, UR49, UR4 ;  /* 0x00000031ff077299 */ /* 0x000fe40008011604 */
[----:B------:R-:W-:Y:S02]  /*61d0*/  USEL UR4, UR52, UR5, !UP0 ;  /* 0x0000000534047287 */ /* 0x000fe4000c000000 */
[----:B------:R-:W-:Y:S01]  /*61e0*/  USEL UR7, UR53, UR7, !UP1 ;  /* 0x0000000735077287 */ /* 0x000fe2000c800000 */
[----:B------:R-:W-:Y:S01]  /*61f0*/  UMOV UR5, UR9 ;  /* 0x0000000900057c82 */ /* 0x000fe20008000000 */
[----:B------:R-:W-:Y:S02]  /*6200*/  UIMAD.WIDE.U32 UR8, UR4, UR42, URZ ;  /* 0x0000002a040872a5 */ /* 0x000fe4000f8e00ff */
[----:B------:R-:W-:Y:S03]  /*6210*/  USHF.R.U32.HI UR6, URZ, UR12, UR5 ;  /* 0x0000000cff067299 */ /* 0x000fe60008011605 */
[----:B------:R-:W-:Y:S01]  /*6220*/  UMOV UR5, UR11 ;  /* 0x0000000b00057c82 */ /* 0x000fe20008000000 */
[----:B------:R-:W-:Y:S02]  /*6230*/  UIMAD.WIDE.U32 UR10, UR7, UR42, URZ ;  /* 0x0000002a070a72a5 */ /* 0x000fe4000f8e00ff */
[----:B------:R-:W-:Y:S02]  /*6240*/  USHF.R.U32.HI UR12, URZ, UR49, UR5 ;  /* 0x00000031ff0c7299 */ /* 0x000fe40008011605 */
[----:B------:R-:W-:Y:S01]  /*6250*/  USEL UR6, UR37, UR6, !UP0 ;  /* 0x0000000625067287 */ /* 0x000fe2000c000000 */
[----:B------:R-:W-:Y:S02]  /*6260*/  UMOV UR5, UR9 ;  /* 0x0000000900057c82 */ /* 0x000fe40008000000 */
[----:B------:R-:W-:Y:S01]  /*6270*/  UMOV UR10, UR11 ;  /* 0x0000000b000a7c82 */ /* 0x000fe20008000000 */
[----:B------:R-:W-:Y:S02]  /*6280*/  @UP2 USHF.R.U32.HI UR4, URZ, UR43, UR5 ;  /* 0x0000002bff042299 */ /* 0x000fe40008011605 */
[----:B------:R-:W-:Y:S02]  /*6290*/  @UP2 USHF.R.U32.HI UR7, URZ, UR43, UR10 ;  /* 0x0000002bff072299 */ /* 0x000fe4000801160a */
[----:B------:R-:W-:Y:S02]  /*62a0*/  UIMAD UR4, UR40, UR4, URZ ;  /* 0x00000004280472a4 */ /* 0x000fe4000f8e02ff */
[----:B------:R-:W-:Y:S02]  /*62b0*/  UIMAD.WIDE.U32 UR10, UR6, UR42, URZ ;  /* 0x0000002a060a72a5 */ /* 0x000fe4000f8e00ff */
[----:B------:R-:W-:Y:S02]  /*62c0*/  USEL UR5, UR38, UR12, !UP1 ;  /* 0x0000000c26057287 */ /* 0x000fe4000c800000 */
[----:B------:R-:W-:Y:S02]  /*62d0*/  UIMAD UR8, UR40, UR7, URZ ;  /* 0x00000007280872a4 */ /* 0x000fe4000f8e02ff */
[----:B------:R-:W-:Y:S03]  /*62e0*/  UISETP.GE.AND UP0, UPT, UR6, UR4, UPT ;  /* 0x000000040600728c */ /* 0x000fe6000bf06270 */
[----:B------:R-:W-:Y:S01]  /*62f0*/  UMOV UR4, UR11 ;  /* 0x0000000b00047c82 */ /* 0x000fe20008000000 */
[----:B------:R-:W-:Y:S02]  /*6300*/  UISETP.GE.OR UP0, UPT, UR5, UR8, UP0 ;  /* 0x000000080500728c */ /* 0x000fe40008706670 */
[----:B------:R-:W-:Y:S02]  /*6310*/  USHF.R.U32.HI UR4, URZ, UR43, UR4 ;  /* 0x0000002bff047299 */ /* 0x000fe40008011604 */
[----:B------:R-:W-:Y:S02]  /*6320*/  UIMAD.WIDE.U32 UR8, UR5, UR42, URZ ;  /* 0x0000002a050872a5 */ /* 0x000fe4000f8e00ff */
[----:B------:R-:W-:Y:S02]  /*6330*/  USEL UR11, UR6, UR4, !UP2 ;  /* 0x00000004060b7287 */ /* 0x000fe4000d000000 */
[----:B------:R-:W-:Y:S02]  /*6340*/  UIADD3 UR8, UPT, UPT, -UR5, URZ, URZ ;  /* 0x000000ff05087290 */ /* 0x000fe4000fffe1ff */
[----:B------:R-:W-:Y:S01]  /*6350*/  UIADD3 UR10, UPT, UPT, -UR11, URZ, URZ ;  /* 0x000000ff0b0a7290 */ /* 0x000fe2000fffe1ff */
[----:B------:R-:W-:Y:S01]  /*6360*/  @!UP0 UMOV UR4, UR9 ;  /* 0x0000000900048c82 */ /* 0x000fe20008000000 */
[----:B------:R-:W-:Y:S02]  /*6370*/  UIADD3 UR9, UPT, UPT, -UR6, URZ, URZ ;  /* 0x000000ff06097290 */ /* 0x000fe4000fffe1ff */
[----:B------:R-:W-:Y:S02]  /*6380*/  @!UP0 USHF.R.U32.HI UR4, URZ, UR43, UR4 ;  /* 0x0000002bff048299 */ /* 0x000fe40008011604 */
[----:B------:R-:W-:Y:S02]  /*6390*/  UIMAD UR10, UR40, UR10, UR6 ;  /* 0x0000000a280a72a4 */ /* 0x000fe4000f8e0206 */
[----:B------:R-:W-:Y:S04]  /*63a0*/  @!UP0 USEL UR4, UR5, UR4, !UP2 ;  /* 0x0000000405048287 */ /* 0x000fe8000d000000 */
[----:B------:R-:W-:Y:S02]  /*63b0*/  @!UP0 UIMAD UR10, UR7, UR10, UR4 ;  /* 0x0000000a070a82a4 */ /* 0x000fe4000f8e0204 */
[----:B------:R-:W-:Y:S02]  /*63c0*/  @!UP0 UIADD3 UR11, UPT, UPT, UR11, -UR4, URZ ;  /* 0x800000040b0b8290 */ /* 0x000fe4000fffe0ff */
[----:B------:R-:W-:Y:S02]  /*63d0*/  UIMAD UR7, UR41, UR8, UR38 ;  /* 0x00000008290772a4 */ /* 0x000fe4000f8e0226 */
[----:B------:R-:W-:Y:S02]  /*63e0*/  @!UP0 UIMAD UR6, UR11, UR40, UR5 ;  /* 0x000000280b0682a4 */ /* 0x000fe4000f8e0205 */
[----:B------:R-:W-:Y:S01]  /*63f0*/  UIMAD UR4, UR50, UR9, UR37 ;  /* 0x00000009320472a4 */ /* 0x000fe2000f8e0225 */
[----:B------:R-:W-:Y:S02]  /*6400*/  @!UP0 UMOV UR5, UR10 ;  /* 0x0000000a00058c82 */ /* 0x000fe40008000000 */
[----:B------:R-:W-:Y:S02]  /*6410*/  UIMAD UR38, UR5, UR41, UR7 ;  /* 0x00000029052672a4 */ /* 0x000fe4000f8e0207 */
[----:B------:R-:W-:Y:S11]  /*6420*/  UIMAD UR37, UR6, UR50, UR4 ;  /* 0x00000032062572a4 */ /* 0x000ff6000f8e0204 */
[----:B------:R-:W-:Y:S01]  /*6430*/  @!UPT UIADD3 URZ, UPT, UPT, URZ, URZ, URZ ;  /* 0x000000fffffff290 */ /* 0x000fe2000fffe0ff */
.L_x_116:
[----:B------:R-:W-:Y:S01]  /*6440*/  UISETP.NE.AND UP0, UPT, UR39, 0x1, UPT ;  /* 0x000000012700788c */ /* 0x000fe2000bf05270 */
[----:B------:R-:W-:Y:S10]  /*6450*/  IADD3 R143, PT, PT, R143, 0x1, RZ ;  /* 0x000000018f8f7810 */ /* 0x000ff40007ffe0ff */
[----:B------:R-:W3:Y:S01]  /*6460*/  @!UP0 LDCU.128 UR12, c[0x0][0xb10] ;  /* 0x00016200ff0c87ac */ /* 0x000ee20008000c00 */
[----:B------:R-:W4:Y:S01]  /*6470*/  @!UP0 LDCU UR5, c[0x0][0xb0c] ;  /* 0x00016180ff0587ac */ /* 0x000f220008000800 */
[----:B------:R-:W2:Y:S01]  /*6480*/  @!UP0 LDCU UR10, c[0x0][0xb20] ;  /* 0x00016400ff0a87ac */ /* 0x000ea20008000800 */
[----:B---3--:R-:W-:Y:S02]  /*6490*/  UIMAD.WIDE.U32 UR8, UR38, UR12, URZ ;  /* 0x0000000c260872a5 */ /* 0x008fe4000f8e00ff */
[----:B------:R-:W-:Y:S02]  /*64a0*/  UIMAD.WIDE.U32 UR6, UR37, UR15, URZ ;  /* 0x0000000f250672a5 */ /* 0x000fe4000f8e00ff */
[----:B------:R-:W-:Y:S03]  /*64b0*/  @!UP0 UISETP.NE.AND UP1, UPT, UR14, 0x1, UPT ;  /* 0x000000010e00888c */ /* 0x000fe6000bf25270 */
[----:B------:R-:W-:Y:S01]  /*64c0*/  @!UP0 UMOV UR4, UR9 ;  /* 0x0000000900048c82 */ /* 0x000fe20008000000 */
[----:B----4-:R-:W-:Y:S02]  /*64d0*/  @!UP0 UISETP.NE.AND UP2, UPT, UR5, 0x1, UPT ;  /* 0x000000010500888c */ /* 0x010fe4000bf45270 */
[----:B------:R-:W-:Y:S01]  /*64e0*/  @!UP0 USHF.R.U32.HI UR4, URZ, UR13, UR4 ;  /* 0x0000000dff048299 */ /* 0x000fe20008011604 */
[----:B------:R-:W-:Y:S02]  /*64f0*/  @!UP0 UMOV UR6, UR7 ;  /* 0x0000000700068c82 */ /* 0x000fe40008000000 */
[----:B--2---:R-:W-:Y:S02]  /*6500*/  @!UP0 USHF.R.U32.HI UR6, URZ, UR10, UR6 ;  /* 0x0000000aff068299 */ /* 0x004fe40008011606 */
[----:B------:R-:W-:Y:S02]  /*6510*/  @!UP0 USEL UR7, UR38, UR4, !UP2 ;  /* 0x0000000426078287 */ /* 0x000fe4000d000000 */
[----:B------:R-:W-:Y:S04]  /*6520*/  @!UP0 USEL UR6, UR37, UR6, !UP1 ;  /* 0x0000000625068287 */ /* 0x000fe8000c800000 */
[----:B------:R-:W-:Y:S02]  /*6530*/  @!UP0 UIADD3 UR4, UPT, UPT, -UR7, UR6, URZ ;  /* 0x0000000607048290 */ /* 0x000fe4000fffe1ff */
[----:B------:R-:W-:Y:S02]  /*6540*/  @!UP0 UIADD3 UR6, UPT, UPT, UR7, -UR6, URZ ;  /* 0x8000000607068290 */ /* 0x000fe4000fffe0ff */
[----:B------:R-:W-:Y:S02]  /*6550*/  @!UP0 UIMAD UR38, UR4, UR5, UR38 ;  /* 0x00000005042682a4 */ /* 0x000fe4000f8e0226 */
[----:B------:R-:W-:Y:S02]  /*6560*/  @!UP0 UIMAD UR37, UR6, UR14, UR37 ;  /* 0x0000000e062582a4 */ /* 0x000fe4000f8e0225 */
[----:B------:R-:W-:Y:S09]  /*6570*/  ULOP3.LUT UP0, URZ, UR59, 0x1b0, URZ, 0xc0, !UPT ;  /* 0x000001b03bff7892 */ /* 0x000ff2000f80c0ff */
[----:B------:R-:W-:Y:S05]  /*6580*/  BRA.U !UP0, `(.L_x_117) ;  /* 0x0000000108407547 */ /* 0x000fea000b800000 */
[----:B------:R-:W2:Y:S01]  /*6590*/  LDCU.64 UR8, c[0x4][0x80] ;  /* 0x01001000ff0877ac */ /* 0x000ea20008000a00 */
[----:B------:R-:W-:Y:S01]  /*65a0*/  MOV R3, 0x0 ;  /* 0x0000000000037802 */ /* 0x000fe20000000f00 */
[----:B------:R-:W-:Y:S02]  /*65b0*/  HFMA2 R12, -RZ, RZ, 0, 5.9604644775390625e-08 ;  /* 0x00000001ff0c7431 */ /* 0x000fe400000001ff */
[----:B------:R-:W-:Y:S02]  /*65c0*/  IMAD.MOV.U32 R8, RZ, RZ, 0x70 ;  /* 0x00000070ff087424 */ /* 0x000fe400078e00ff */
[----:B------:R-:W-:Y:S01]  /*65d0*/  IMAD.MOV.U32 R13, RZ, RZ, RZ ;  /* 0x000000ffff0d7224 */ /* 0x000fe200078e00ff */
[----:B------:R-:W3:Y:S01]  /*65e0*/  LDCU.64 UR6, c[0x4][0x88] ;  /* 0x01001100ff0677ac */ /* 0x000ee20008000a00 */
[----:B------:R-:W4:Y:S01]  /*65f0*/  LDC.64 R2, c[0x4][R3] ;  /* 0x0100000003027b82 */ /* 0x000f220000000a00 */
[----:B------:R-:W1:Y:S01]  /*6600*/  LDCU.64 UR4, c[0x4][0x8] ;  /* 0x01000100ff0477ac */ /* 0x000e620008000a00 */
[----:B--2---:R-:W-:Y:S01]  /*6610*/  MOV R5, UR9 ;  /* 0x0000000900057c02 */ /* 0x004fe20008000f00 */
[----:B------:R-:W-:Y:S01]  /*6620*/  IMAD.U32 R4, RZ, RZ, UR8 ;  /* 0x00000008ff047e24 */ /* 0x000fe2000f8e00ff */
[----:B---3--:R-:W-:Y:S01]  /*6630*/  MOV R7, UR7 ;  /* 0x0000000700077c02 */ /* 0x008fe20008000f00 */
[----:B------:R-:W-:Y:S01]  /*6640*/  IMAD.U32 R6, RZ, RZ, UR6 ;  /* 0x00000006ff067e24 */ /* 0x000fe2000f8e00ff */
[----:B-1----:R-:W-:Y:S01]  /*6650*/  MOV R11, UR5 ;  /* 0x00000005000b7c02 */ /* 0x002fe20008000f00 */
[----:B------:R-:W-:Y:S02]  /*6660*/  IMAD.U32 R10, RZ, RZ, UR4 ;  /* 0x00000004ff0a7e24 */ /* 0x000fe4000f8e00ff */
[----:B------:R-:W-:Y:S07]  /*6670*/  LEPC R20, `(.L_x_117) ;  /* 0x000000001014794e */ /* 0x000fee0000000000 */
[----:B----45:R-:W-:Y:S05]  /*6680*/  CALL.ABS.NOINC R2 ;  /* 0x0000000002007343 */ /* 0x030fea0003c00000 */
.L_x_117:
[----:B------:R-:W-:Y:S01]  /*6690*/  LOP3.LUT P0, RZ, R150, 0x1b0, RZ, 0xc0, !PT ;  /* 0x000001b096ff7812 */ /* 0x000fe2000780c0ff */
[----:B------:R-:W-:Y:S11]  /*66a0*/  BSSY.RECONVERGENT B6, `(.L_x_118) ;  /* 0x0000013000067945 */ /* 0x000ff60003800200 */
[----:B------:R-:W-:Y:S01]  /*66b0*/  @!UPT UIADD3 URZ, UPT, UPT, URZ, URZ, URZ ;  /* 0x000000fffffff290 */ /* 0x000fe2000fffe0ff */
[----:B------:R-:W-:Y:S05]  /*66c0*/  @!P0 BRA `(.L_x_119) ;  /* 0x0000000000408947 */ /* 0x000fea0003800000 */
        /* <DEDUP_REMOVED lines=16> */
.L_x_119:
[----:B------:R-:W-:Y:S05]  /*67d0*/  BSYNC.RECONVERGENT B6 ;  /* 0x0000000000067941 */ /* 0x000fea0003800200 */
.L_x_118:
[----:B------:R-:W-:Y:S01]  /*67e0*/  ISETP.NE.U32.AND P3, PT, R138, RZ, PT ;  /* 0x000000ff8a00720c */ /* 0x000fe20003f65070 */
[----:B------:R-:W-:Y:S01]  /*67f0*/  UISETP.NE.AND UP1, UPT, UR60, URZ, UPT ;  /* 0x000000ff3c00728c */ /* 0x000fe2000bf25270 */
[----:B------:R-:W-:Y:S02]  /*6800*/  ISETP.NE.U32.AND P4, PT, R134, RZ, PT ;  /* 0x000000ff8600720c */ /* 0x000fe40003f85070 */
[----:B------:R-:W-:Y:S02]  /*6810*/  ISETP.NE.AND.EX P3, PT, R139, RZ, PT, P3 ;  /* 0x000000ff8b00720c */ /* 0x000fe40003f65330 */
[----:B------:R-:W-:Y:S02]  /*6820*/  PLOP3.LUT P1, PT, PT, PT, PT, 0x8, 0x80 ;  /* 0x000000000080781c */ /* 0x000fe40003f2e170 */
[----:B------:R-:W-:Y:S02]  /*6830*/  PLOP3.LUT P0, PT, PT, PT, UP1, 0x80, 0x8 ;  /* 0x000000000008781c */ /* 0x000fe40003f0f018 */
[----:B------:R-:W-:Y:S02]  /*6840*/  ISETP.NE.AND.EX P4, PT, R135, RZ, PT, P4 ;  /* 0x000000ff8700720c */ /* 0x000fe40003f85340 */
[----:B------:R-:W2:Y:S09]  /*6850*/  @UP1 LDCU.64 UR4, c[0x0][0x888] ;  /* 0x00011100ff0417ac */ /* 0x000eb20008000a00 */
[----:B------:R-:W-:Y:S01]  /*6860*/  @P0 PLOP3.LUT P1, PT, P3, PT, PT, 0x80, 0x8 ;  /* 0x000000000008081c */ /* 0x000fe20001f2f070 */
[----:B--2---:R-:W-:Y:S04]  /*6870*/  @UP1 UISETP.NE.U32.AND UP0, UPT, UR4, URZ, UPT ;  /* 0x000000ff0400128c */ /* 0x004fe8000bf05070 */
[----:B------:R-:W-:Y:S04]  /*6880*/  @UP1 UISETP.NE.AND.EX UP0, UPT, UR5, URZ, UPT, UP0 ;  /* 0x000000ff0500128c */ /* 0x000fe8000bf05300 */
[----:B------:R-:W-:Y:S01]  /*6890*/  @UP1 USEL UR4, URZ, 0xffffffff, UP0 ;  /* 0xffffffffff041887 */ /* 0x000fe20008000000 */
[----:B------:R-:W-:Y:S11]  /*68a0*/  @!P3 BRA `(.L_x_120) ;  /* 0x000000000030b947 */ /* 0x000ff60003800000 */
        /* <DEDUP_REMOVED lines=12> */
.L_x_120:
[----:B------:R-:W-:Y:S05]  /*6970*/  @!P4 BRA `(.L_x_121) ;  /* 0x000000000024c947 */ /* 0x000fea0003800000 */
[----:B------:R-:W-:Y:S01]  /*6980*/  ISETP.NE.U32.AND P2, PT, R132, RZ, PT ;  /* 0x000000ff8400720c */ /* 0x000fe20003f45070 */
[----:B------:R-:W2:Y:S03]  /*6990*/  LDCU.64 UR6, c[0x0][0x358] ;  /* 0x00006b00ff0677ac */ /* 0x000ea60008000a00 */
[----:B------:R-:W-:Y:S11]  /*69a0*/  ISETP.NE.AND.EX P2, PT, R133, RZ, PT, P2 ;  /* 0x000000ff8500720c */ /* 0x000ff60003f45320 */
[----:B------:R-:W-:Y:S02]  /*69b0*/  @!UPT UIADD3 URZ, UPT, UPT, URZ, URZ, URZ ;  /* 0x000000fffffff290 */ /* 0x000fe4000fffe0ff */
[----:B------:R-:W4:Y:S01]  /*69c0*/  @P2 LDC.64 R2, c[0x0][0x8a8] ;  /* 0x00022a00ff022b82 */ /* 0x000f220000000a00 */
[----:B-1----:R-:W-:Y:S04]  /*69d0*/  @P2 IMAD R0, R134, UR36, RZ ;  /* 0x0000002486002c24 */ /* 0x002fe8000f8e02ff */
[----:B----4-:R-:W-:Y:S05]  /*69e0*/  @P2 IMAD.WIDE R2, R0, 0x4, R2 ;  /* 0x0000000400022825 */ /* 0x010fea00078e0202 */
[----:B--2--5:R2:W5:Y:S02]  /*69f0*/  @P2 LDG.E R70, desc[UR6][R2.64] ;  /* 0x0000000602462981 */ /* 0x024564000c1e1900 */
[----:B--2---:R-:W4:Y:S02]  /*6a00*/  @!P2 LDC R70, c[0x0][0x8a0] ;  /* 0x00022800ff46ab82 */ /* 0x004f240000000800 */
.L_x_121:
[----:B---3-5:R-:W-:Y:S01]  /*6a10*/  @P0 FSETP.NEU.AND P4, PT, R71, RZ, PT ;  /* 0x000000ff4700020b */ /* 0x028fe20003f8d000 */
[----:B-1----:R-:W-:Y:S01]  /*6a20*/  IMAD.U32 R0, RZ, RZ, UR4 ;  /* 0x00000004ff007e24 */ /* 0x002fe2000f8e00ff */
[----:B------:R-:W-:Y:S01]  /*6a30*/  @P0 LOP3.LUT P2, RZ, R141, 0xff, RZ, 0xc0, !PT ;  /* 0x000000ff8dff0812 */ /* 0x000fe2000784c0ff */
[----:B------:R-:W-:Y:S01]  /*6a40*/  BSSY B1, `(.L_x_122) ;  /* 0x000003d000017945 */ /* 0x000fe20003800000 */
[----:B------:R-:W-:Y:S02]  /*6a50*/  @P0 SEL R2, RZ, 0xffffffff, P4 ;  /* 0xffffffffff020807 */ /* 0x000fe40002000000 */
[----:B------:R-:W-:Y:S02]  /*6a60*/  CS2R R18, SRZ ;  /* 0x0000000000127805 */ /* 0x000fe4000001ff00 */
[----:B------:R-:W-:Y:S02]  /*6a70*/  LEA R22, R68, UR44, 0x3 ;  /* 0x0000002c44167c11 */ /* 0x000fe4000f8e18ff */
[----:B------:R-:W-:Y:S02]  /*6a80*/  CS2R R16, SRZ ;  /* 0x0000000000107805 */ /* 0x000fe4000001ff00 */
[----:B------:R-:W-:Y:S02]  /*6a90*/  @P1 SEL R2, R0, R2, !P2 ;  /* 0x0000000200021207 */ /* 0x000fe40005000000 */
[----:B------:R-:W-:Y:S02]  /*6aa0*/  CS2R R26, SRZ ;  /* 0x00000000001a7805 */ /* 0x000fe4000001ff00 */
[----:B------:R-:W-:Y:S02]  /*6ab0*/  SHF.L.U32 R4, R146, 0x1f, RZ ;  /* 0x0000001f92047819 */ /* 0x000fe400000006ff */
[----:B------:R-:W-:Y:S02]  /*6ac0*/  CS2R R24, SRZ ;  /* 0x0000000000187805 */ /* 0x000fe4000001ff00 */
[----:B------:R-:W-:Y:S02]  /*6ad0*/  @P0 LOP3.LUT R2, R2, 0x1, RZ, 0xc0, !PT ;  /* 0x0000000102020812 */ /* 0x000fe400078ec0ff */
[----:B------:R-:W-:Y:S02]  /*6ae0*/  CS2R R30, SRZ ;  /* 0x00000000001e7805 */ /* 0x000fe4000001ff00 */
[----:B------:R-:W-:Y:S02]  /*6af0*/  PLOP3.LUT P5, PT, PT, PT, PT, 0x8, 0x80 ;  /* 0x000000000080781c */ /* 0x000fe40003fae170 */
[----:B------:R-:W-:Y:S02]  /*6b00*/  CS2R R28, SRZ ;  /* 0x00000000001c7805 */ /* 0x000fe4000001ff00 */
[----:B------:R-:W-:Y:S01]  /*6b10*/  ISETP.NE.U32.OR P1, PT, R2, 0x1, !P0 ;  /* 0x000000010200780c */ /* 0x000fe20004725470 */
[----:B------:R-:W-:Y:S01]  /*6b20*/  IMAD R2, R68, 0x40, R69 ;  /* 0x0000004044027824 */ /* 0x000fe200078e0245 */
[----:B------:R-:W-:Y:S02]  /*6b30*/  CS2R R34, SRZ ;  /* 0x0000000000227805 */ /* 0x000fe4000001ff00 */
[----:B------:R-:W-:Y:S09]  /*6b40*/  CS2R R32, SRZ ;  /* 0x0000000000207805 */ /* 0x000ff2000001ff00 */
[----:B------:R-:W-:Y:S04]  /*6b50*/  @P1 SHF.L.U32 R0, R144, 0x1f, RZ ;  /* 0x0000001f90001819 */ /* 0x000fe800000006ff */
[----:B------:R-:W1:Y:S01]  /*6b60*/  @P1 SYNCS.PHASECHK.TRANS64.TRYWAIT P0, [UR44+0x220], R0 ;  /* 0x00022000ff0015a7 */ /* 0x000e62000800112c */
[----:B------:R2:W3:Y:S01]  /*6b70*/  SYNCS.PHASECHK.TRANS64.TRYWAIT P4, [R22+URZ+0x260], R4 ;  /* 0x00026004160075a7 */ /* 0x0004e200080811ff */
[----:B-1----:R-:W-:Y:S01]  /*6b80*/  @P1 PLOP3.LUT P5, PT, P0, PT, PT, 0x8, 0x80 ;  /* 0x000000000080181c */ /* 0x002fe200007ae170 */
[----:B------:R-:W-:Y:S01]  /*6b90*/  @!UPT UIADD3 URZ, UPT, UPT, URZ, URZ, URZ ;  /* 0x000000fffffff290 */ /* 0x000fe2000fffe0ff */
[----:B--23--:R-:W-:Y:S11]  /*6ba0*/  @!P1 BRA `(.L_x_123) ;  /* 0x0000000000989947 */ /* 0x00cff60003800000 */
[----:B------:R-:W-:Y:S01]  /*6bb0*/  ISETP.NE.U32.AND P0, PT, RZ, UR56, PT ;  /* 0x00000038ff007c0c */ /* 0x000fe2000bf05070 */
[----:B------:R-:W-:Y:S01]  /*6bc0*/  BSSY B0, `(.L_x_124) ;  /* 0x0000016000007945 */ /* 0x000fe20003800000 */
[----:B------:R-:W-:Y:S02]  /*6bd0*/  FSETP.NEU.AND P2, PT, R71, RZ, PT ;  /* 0x000000ff4700720b */ /* 0x000fe40003f4d000 */
[----:B------:R-:W-:Y:S02]  /*6be0*/  CS2R R34, SRZ ;  /* 0x0000000000227805 */ /* 0x000fe4000001ff00 */
[----:B------:R-:W-:Y:S02]  /*6bf0*/  ISETP.NE.AND.EX P0, PT, RZ, UR57, PT, P0 ;  /* 0x00000039ff007c0c */ /* 0x000fe4000bf05300 */
[----:B------:R-:W-:Y:S02]  /*6c00*/  CS2R R32, SRZ ;  /* 0x0000000000207805 */ /* 0x000fe4000001ff00 */
[----:B------:R-:W-:Y:S02]  /*6c10*/  LOP3.LUT P1, RZ, R141, 0xff, RZ, 0xc0, !PT ;  /* 0x000000ff8dff7812 */ /* 0x000fe4000782c0ff */
[----:B------:R-:W-:Y:S02]  /*6c20*/  CS2R R30, SRZ ;  /* 0x00000000001e7805 */ /* 0x000fe4000001ff00 */
[----:B------:R-:W-:Y:S02]  /*6c30*/  SEL R0, RZ, 0xffffffff, P2 ;  /* 0xffffffffff007807 */ /* 0x000fe40001000000 */
[----:B------:R-:W-:Y:S02]  /*6c40*/  CS2R R28, SRZ ;  /* 0x00000000001c7805 */ /* 0x000fe4000001ff00 */
[----:B------:R-:W-:Y:S02]  /*6c50*/  SEL R3, RZ, 0xffffffff, P0 ;  /* 0xffffffffff037807 */ /* 0x000fe40000000000 */
[----:B------:R-:W-:Y:S02]  /*6c60*/  CS2R R26, SRZ ;  /* 0x00000000001a7805 */ /* 0x000fe4000001ff00 */
[----:B------:R-:W-:Y:S02]  /*6c70*/  CS2R R24, SRZ ;  /* 0x0000000000187805 */ /* 0x000fe4000001ff00 */
[----:B------:R-:W-:Y:S02]  /*6c80*/  CS2R R18, SRZ ;  /* 0x0000000000127805 */ /* 0x000fe4000001ff00 */
[----:B------:R-:W-:Y:S02]  /*6c90*/  @P3 SEL R0, R3, R0, !P1 ;  /* 0x0000000003003207 */ /* 0x000fe40004800000 */
[----:B------:R-:W-:Y:S02]  /*6ca0*/  CS2R R16, SRZ ;  /* 0x0000000000107805 */ /* 0x000fe4000001ff00 */
[----:B------:R-:W-:Y:S04]  /*6cb0*/  LOP3.LUT R0, R0, 0x1, RZ, 0xc0, !PT ;  /* 0x0000000100007812 */ /* 0x000fe800078ec0ff */
[----:B------:R-:W-:Y:S01]  /*6cc0*/  ISETP.NE.U32.AND P0, PT, R0, 0x1, PT ;  /* 0x000000010000780c */ /* 0x000fe20003f05070 */
[----:B------:R-:W-:Y:S01]  /*6cd0*/  @!UPT UIADD3 URZ, UPT, UPT, URZ, URZ, URZ ;  /* 0x000000fffffff290 */ /* 0x000fe2000fffe0ff */
[----:B------:R-:W-:Y:S11]  /*6ce0*/  @!P5 BRA `(.L_x_125) ;  /* 0x00000000000cd947 */ /* 0x000ff60003800000 */
[----:B------:R-:W-:Y:S04]  /*6cf0*/  SHF.L.U32 R3, R144, 0x1f, RZ ;  /* 0x0000001f90037819 */ /* 0x000fe800000006ff */
[----:B------:R-:W1:Y:S02]  /*6d00*/  SYNCS.PHASECHK.TRANS64.TRYWAIT P1, [UR44+0x220], R3 ;  /* 0x00022003ff0075a7 */ /* 0x000e64000802112c */
[----:B-1----:R-:W-:Y:S05]  /*6d10*/  @!P1 BRA `(.L_x_126) ;  /* 0x00000028002c9947 */ /* 0x002fea0003800000 */
.L_x_125:
[----:B------:R-:W-:Y:S05]  /*6d20*/  BSYNC B0 ;  /* 0x0000000000007941 */ /* 0x000fea0003800000 */
.L_x_124:
[----:B------:R2:W3:Y:S01]  /*6d30*/  @P0 LDS.128 R32, [R140+UR44+0x400] ;  /* 0x0004002c8c200984 */ /* 0x0004e20008000c00 */
[----:B------:R-:W-:Y:S01]  /*6d40*/  UIADD3 UR4, UPT, UPT, UR44, 0x228, URZ ;  /* 0x000002282c047890 */ /* 0x000fe2000fffe0ff */
[----:B------:R-:W-:Y:S02]  /*6d50*/  LOP3.LUT R144, R144, 0x1, RZ, 0x3c, !PT ;  /* 0x0000000190907812 */ /* 0x000fe400078e3cff */
[----:B------:R2:W1:Y:S01]  /*6d60*/  @P0 LDS.128 R28, [R149+0x10] ;  /* 0x00001000951c0984 */ /* 0x0004620000000c00 */
[----:B------:R-:W-:Y:S03]  /*6d70*/  UPRMT UR4, UR61, 0x654, UR4 ;  /* 0x000006543d047896 */ /* 0x000fe60008000004 */
[----:B------:R2:W1:Y:S04]  /*6d80*/  @P0 LDS.128 R24, [R148+0x20] ;  /* 0x0000200094180984 */ /* 0x0004680000000c00 */
[----:B------:R2:W1:Y:S01]  /*6d90*/  @P0 LDS.128 R16, [R147+0x30] ;  /* 0x0000300093100984 */ /* 0x0004620000000c00 */
[----:B------:R-:W-:Y:S01]  /*6da0*/  @!PT LDS RZ, [RZ] ;  /* 0x00000000fffff984 */ /* 0x000fe20000000800 */
[----:B------:R-:W-:Y:S01]  /*6db0*/  @!PT LDS RZ, [RZ] ;  /* 0x00000000fffff984 */ /* 0x000fe20000000800 */
[----:B------:R-:W-:Y:S01]  /*6dc0*/  @!PT LDS RZ, [RZ] ;  /* 0x00000000fffff984 */ /* 0x000fe20000000800 */
[----:B------:R-:W-:Y:S01]  /*6dd0*/  @!PT LDS RZ, [RZ] ;  /* 0x00000000fffff984 */ /* 0x000fe20000000800 */
[----:B------:R5:W-:Y:S06]  /*6de0*/  MEMBAR.ALL.CTA ;  /* 0x0000000000007992 */ /* 0x000bec0000008000 */
[----:B-----5:R-:W5:Y:S02]  /*6df0*/  FENCE.VIEW.ASYNC.S ;  /* 0x00000000000073c6 */ /* 0x020f640000000000 */
[----:B-----5:R-:W-:Y:S01]  /*6e00*/  SYNCS.ARRIVE.TRANS64.RED.A1T0 RZ, [UR4], RZ ;  /* 0x000000ffffff79a7 */ /* 0x020fe20008100404 */
.L_x_123:
[----:B------:R-:W-:Y:S05]  /*6e10*/  BSYNC B1 ;  /* 0x0000000000017941 */ /* 0x000fea0003800000 */
.L_x_122:
[----:B-1----:R-:W-:Y:S04]  /*6e20*/  SHF.R.U32.HI R0, RZ, 0x15, R2 ;  /* 0x00000015ff007819 */ /* 0x002fe80000011602 */
[----:B------:R-:W-:Y:S01]  /*6e30*/  LOP3.LUT P0, RZ, R0, 0x3, R142, 0x48, !PT ;  /* 0x0000000300ff7812 */ /* 0x000fe2000780488e */
[----:B------:R-:W-:Y:S01]  /*6e40*/  @!UPT UIADD3 URZ, UPT, UPT, URZ, URZ, URZ ;  /* 0x000000fffffff290 */ /* 0x000fe2000fffe0ff */
[----:B------:R-:W-:Y:S11]  /*6e50*/  @P4 BRA `(.L_x_127) ;  /* 0x0000000000084947 */ /* 0x000ff60003800000 */
[----:B------:R-:W1:Y:S02]  /*6e60*/  SYNCS.PHASECHK.TRANS64.TRYWAIT P1, [R22+URZ+0x260], R4 ;  /* 0x00026004160075a7 */ /* 0x000e6400080211ff */
[----:B-1----:R-:W-:Y:S05]  /*6e70*/  @!P1 BRA `(.L_x_128) ;  /* 0x0000002400ec9947 */ /* 0x002fea0003800000 */
.L_x_127:
[----:B------:R-:W-:Y:S05]  /*6e80*/  @!P0 BRA `(.L_x_129) ;  /* 0x0000000000408947 */ /* 0x000fea0003800000 */
[----:B------:R-:W1:Y:S01]  /*6e90*/  LDCU.64 UR8, c[0x4][0x70] ;  /* 0x01000e00ff0877ac */ /* 0x000e620008000a00 */
[----:B------:R-:W-:Y:S01]  /*6ea0*/  MOV R15, 0x0 ;  /* 0x00000000000f7802 */ /* 0x000fe20000000f00 */
[----:B------:R-:W-:Y:S02]  /*6eb0*/  HFMA2 R12, -RZ, RZ, 0, 5.9604644775390625e-08 ;  /* 0x00000001ff0c7431 */ /* 0x000fe400000001ff */
[----:B------:R-:W-:Y:S02]  /*6ec0*/  IMAD.MOV.U32 R8, RZ, RZ, 0x192 ;  /* 0x00000192ff087424 */ /* 0x000fe400078e00ff */
[----:B------:R-:W-:Y:S01]  /*6ed0*/  IMAD.MOV.U32 R13, RZ, RZ, RZ ;  /* 0x000000ffff0d7224 */ /* 0x000fe200078e00ff */
[----:B------:R-:W5:Y:S01]  /*6ee0*/  LDCU.64 UR6, c[0x4][0x78] ;  /* 0x01000f00ff0677ac */ /* 0x000f620008000a00 */
[----:B------:R-:W2:Y:S01]  /*6ef0*/  LDC.64 R14, c[0x4][R15] ;  /* 0x010000000f0e7b82 */ /* 0x000ea20000000a00 */
[----:B------:R-:W3:Y:S01]  /*6f00*/  LDCU.64 UR4, c[0x4][0x10] ;  /* 0x01000200ff0477ac */ /* 0x000ee20008000a00 */
[----:B-1----:R-:W-:Y:S01]  /*6f10*/  MOV R5, UR9 ;  /* 0x0000000900057c02 */ /* 0x002fe20008000f00 */
[----:B------:R-:W-:Y:S01]  /*6f20*/  IMAD.U32 R4, RZ, RZ, UR8 ;  /* 0x00000008ff047e24 */ /* 0x000fe2000f8e00ff */
[----:B-----5:R-:W-:Y:S01]  /*6f30*/  MOV R7, UR7 ;  /* 0x0000000700077c02 */ /* 0x020fe20008000f00 */
[----:B------:R-:W-:Y:S01]  /*6f40*/  IMAD.U32 R6, RZ, RZ, UR6 ;  /* 0x00000006ff067e24 */ /* 0x000fe2000f8e00ff */
[----:B---3--:R-:W-:Y:S01]  /*6f50*/  MOV R11, UR5 ;  /* 0x00000005000b7c02 */ /* 0x008fe20008000f00 */
[----:B------:R-:W-:Y:S02]  /*6f60*/  IMAD.U32 R10, RZ, RZ, UR4 ;  /* 0x00000004ff0a7e24 */ /* 0x000fe4000f8e00ff */
[----:B------:R-:W-:Y:S07]  /*6f70*/  LEPC R20, `(.L_x_129) ;  /* 0x000000001014794e */ /* 0x000fee0000000000 */
[----:B--2-4-:R-:W-:Y:S05]  /*6f80*/  CALL.ABS.NOINC R14 ;  /* 0x000000000e007343 */ /* 0x014fea0003c00000 */
.L_x_129:
[----:B------:R-:W-:Y:S01]  /*6f90*/  LOP3.LUT P0, RZ, R131, 0x60, RZ, 0xc0, !PT ;  /* 0x0000006083ff7812 */ /* 0x000fe2000780c0ff */
[----:B------:R-:W-:Y:S05]  /*6fa0*/  WARPSYNC.ALL ;  /* 0x0000000000007948 */ /* 0x000fea0003800000 */
[----:B------:R-:W-:Y:S01]  /*6fb0*/  R2UR UR4, R2 ;  /* 0x00000000020472ca */ /* 0x000fe200000e0000 */
[----:B------:R-:W-:Y:S01]  /*6fc0*/  BSSY.RECONVERGENT B0, `(.L_x_130) ;  /* 0x0000120000007945 */ /* 0x000fe20003800200 */
[----:B---3--:R-:W-:Y:S02]  /*6fd0*/  F2FP.F16.E5M2.UNPACK_B R2, R32 ;  /* 0x00000020ff02723e */ /* 0x008fe400020004ff */
[-C--:B------:R-:W-:Y:S02]  /*6fe0*/  F2FP.F16.E5M2.UNPACK_B R21, R33.reuse ;  /* 0x00000021ff15723e */ /* 0x080fe400020004ff */
[----:B------:R-:W-:Y:S01]  /*6ff0*/  F2FP.F16.E5M2.UNPACK_B R12, R28 ;  /* 0x0000001cff0c723e */ /* 0x000fe200020004ff */
[----:B------:R-:W-:Y:S01]  /*7000*/  HADD2.F32 R0, -RZ, R2.H0_H0 ;  /* 0x20000002ff007230 */ /* 0x000fe20000004100 */
[----:B------:R-:W-:Y:S01]  /*7010*/  F2FP.F16.E5M2.UNPACK_B R32, R32.H1 ;  /* 0x00000020ff20723e */ /* 0x000fe200030004ff */
[--C-:B------:R-:W-:Y:S01]  /*7020*/  HADD2.F32 R73, -RZ, R21.reuse.H0_H0 ;  /* 0x20000015ff497230 */ /* 0x100fe20000004100 */
[----:B------:R-:W-:Y:S01]  /*7030*/  F2FP.F16.E5M2.UNPACK_B R33, R33.H1 ;  /* 0x00000021ff21723e */ /* 0x000fe200030004ff */
[----:B------:R-:W-:Y:S01]  /*7040*/  HADD2.F32 R74, -RZ, R21.H1_H1 ;  /* 0x30000015ff4a7230 */ /* 0x000fe20000004100 */
[-C--:B------:R-:W-:Y:S01]  /*7050*/  F2FP.F16.E5M2.UNPACK_B R20, R34.reuse ;  /* 0x00000022ff14723e */ /* 0x080fe200020004ff */
[--C-:B------:R-:W-:Y:S01]  /*7060*/  HADD2.F32 R3, -RZ, R32.reuse.H0_H0 ;  /* 0x20000020ff037230 */ /* 0x100fe20000004100 */
[----:B------:R-:W-:Y:S01]  /*7070*/  F2FP.F16.E5M2.UNPACK_B R15, R34.H1 ;  /* 0x00000022ff0f723e */ /* 0x000fe200030004ff */
[----:B------:R-:W-:Y:S01]  /*7080*/  HADD2.F32 R72, -RZ, R32.H1_H1 ;  /* 0x30000020ff487230 */ /* 0x000fe20000004100 */
[-C--:B------:R-:W-:Y:S01]  /*7090*/  F2FP.F16.E5M2.UNPACK_B R14, R35.reuse ;  /* 0x00000023ff0e723e */ /* 0x080fe200020004ff */
[--C-:B------:R-:W-:Y:S01]  /*70a0*/  HADD2.F32 R75, -RZ, R33.reuse.H0_H0 ;  /* 0x20000021ff4b7230 */ /* 0x100fe20000004100 */
[----:B------:R-:W-:Y:S01]  /*70b0*/  F2FP.F16.E5M2.UNPACK_B R13, R35.H1 ;  /* 0x00000023ff0d723e */ /* 0x000fe200030004ff */
[----:B------:R-:W-:Y:S01]  /*70c0*/  HADD2.F32 R76, -RZ, R33.H1_H1 ;  /* 0x30000021ff4c7230 */ /* 0x000fe20000004100 */
[----:B------:R-:W-:Y:S01]  /*70d0*/  F2FP.F16.E5M2.UNPACK_B R28, R28.H1 ;  /* 0x0000001cff1c723e */ /* 0x000fe200030004ff */
[--C-:B------:R-:W-:Y:S01]  /*70e0*/  HADD2.F32 R77, -RZ, R20.reuse.H0_H0 ;  /* 0x20000014ff4d7230 */ /* 0x100fe20000004100 */
[-C--:B------:R-:W-:Y:S01]  /*70f0*/  F2FP.F16.E5M2.UNPACK_B R11, R29.reuse ;  /* 0x0000001dff0b723e */ /* 0x080fe200020004ff */
        /* <DEDUP_REMOVED lines=15> */
[----:B------:R-:W-:Y:S01]  /*71f0*/  R2UR UR5, R22 ;  /* 0x00000000160572ca */ /* 0x000fe200000e0000 */
        /* <DEDUP_REMOVED lines=29> */
[----:B------:R-:W-:Y:S01]  /*73d0*/  IADD3 R68, PT, PT, R68, 0x1, RZ ;  /* 0x0000000144447810 */ /* 0x000fe20007ffe0ff */
[--C-:B------:R-:W-:Y:S02]  /*73e0*/  HADD2.F32 R101, -RZ, R5.reuse.H0_H0 ;  /* 0x20000005ff657230 */ /* 0x100fe40000004100 */
[----:B------:R-:W-:Y:S02]  /*73f0*/  HADD2.F32 R102, -RZ, R5.H1_H1 ;  /* 0x30000005ff667230 */ /* 0x000fe40000004100 */
[--C-:B------:R-:W-:Y:S02]  /*7400*/  HADD2.F32 R103, -RZ, R4.reuse.H0_H0 ;  /* 0x20000004ff677230 */ /* 0x100fe40000004100 */
[----:B------:R-:W-:Y:S02]  /*7410*/  HADD2.F32 R104, -RZ, R4.H1_H1 ;  /* 0x30000004ff687230 */ /* 0x000fe40000004100 */
[----:B------:R-:W1:Y:S01]  /*7420*/  LDTM.x64 R4, tmem[UR4] ;  /* 0x00000004000479ee */ /* 0x000e620008340000 */
[----:B------:R-:W-:Y:S01]  /*7430*/  NOP ;  /* 0x0000000000007918 */ /* 0x000fe20000000000 */
[----:B------:R-:W-:Y:S01]  /*7440*/  UIADD3 UR4, UPT, UPT, UR5, 0x280, URZ ;  /* 0x0000028005047890 */ /* 0x000fe2000fffe0ff */
[----:B------:R-:W-:Y:S02]  /*7450*/  HADD2.F32 R2, -RZ, R2.H1_H1 ;  /* 0x30000002ff027230 */ /* 0x000fe40000004100 */
[--C-:B------:R-:W-:Y:S01]  /*7460*/  HADD2.F32 R105, -RZ, R106.reuse.H0_H0 ;  /* 0x2000006aff697230 */ /* 0x100fe20000004100 */
[----:B------:R-:W-:Y:S01]  /*7470*/  UPRMT UR4, UR61, 0x654, UR4 ;  /* 0x000006543d047896 */ /* 0x000fe20008000004 */
[----:B------:R-:W-:Y:S02]  /*7480*/  HADD2.F32 R106, -RZ, R106.H1_H1 ;  /* 0x3000006aff6a7230 */ /* 0x000fe40000004100 */
[--C-:B------:R-:W-:Y:S02]  /*7490*/  HADD2.F32 R109, -RZ, R110.reuse.H0_H0 ;  /* 0x2000006eff6d7230 */ /* 0x100fe40000004100 */
[----:B------:R-:W-:Y:S02]  /*74a0*/  HADD2.F32 R110, -RZ, R110.H1_H1 ;  /* 0x3000006eff6e7230 */ /* 0x000fe40000004100 */
[--C-:B------:R-:W-:Y:S02]  /*74b0*/  HADD2.F32 R113, -RZ, R114.reuse.H0_H0 ;  /* 0x20000072ff717230 */ /* 0x100fe40000004100 */
[----:B-1----:R-:W-:Y:S01]  /*74c0*/  SYNCS.ARRIVE.TRANS64.RED.A1T0 RZ, [UR4], RZ ;  /* 0x000000ffffff79a7 */ /* 0x002fe20008100404 */
[----:B------:R-:W-:Y:S02]  /*74d0*/  HADD2.F32 R114, -RZ, R114.H1_H1 ;  /* 0x30000072ff727230 */ /* 0x000fe40000004100 */
[--C-:B------:R-:W-:Y:S02]  /*74e0*/  HADD2.F32 R117, -RZ, R118.reuse.H0_H0 ;  /* 0x20000076ff757230 */ /* 0x100fe40000004100 */
[----:B------:R-:W-:Y:S02]  /*74f0*/  HADD2.F32 R118, -RZ, R118.H1_H1 ;  /* 0x30000076ff767230 */ /* 0x000fe40000004100 */
[--C-:B------:R-:W-:Y:S02]  /*7500*/  HADD2.F32 R121, -RZ, R122.reuse.H0_H0 ;  /* 0x2000007aff797230 */ /* 0x100fe40000004100 */
[C---:B----4-:R-:W-:Y:S01]  /*7510*/  FMUL R4, R70.reuse, R4 ;  /* 0x0000000446047220 */ /* 0x050fe20000400000 */
[C---:B------:R-:W-:Y:S01]  /*7520*/  FMUL R5, R70.reuse, R5 ;  /* 0x0000000546057220 */ /* 0x040fe20000400000 */
[C---:B------:R-:W-:Y:S01]  /*7530*/  FMUL R8, R70.reuse, R8 ;  /* 0x0000000846087220 */ /* 0x040fe20000400000 */
[C---:B------:R-:W-:Y:S01]  /*7540*/  FMUL R9, R70.reuse, R9 ;  /* 0x0000000946097220 */ /* 0x040fe20000400000 */
[C---:B------:R-:W-:Y:S01]  /*7550*/  FFMA R4, R71.reuse, R0, R4 ;  /* 0x0000000047047223 */ /* 0x040fe20000000004 */
[C---:B------:R-:W-:Y:S01]  /*7560*/  FFMA R5, R71.reuse, R2, R5 ;  /* 0x0000000247057223 */ /* 0x040fe20000000005 */
[C---:B------:R-:W-:Y:S01]  /*7570*/  FMUL R12, R70.reuse, R12 ;  /* 0x0000000c460c7220 */ /* 0x040fe20000400000 */
[C---:B------:R-:W-:Y:S01]  /*7580*/  FMUL R13, R70.reuse, R13 ;  /* 0x0000000d460d7220 */ /* 0x040fe20000400000 */
[C---:B------:R-:W-:Y:S01]  /*7590*/  FMUL R16, R70.reuse, R16 ;  /* 0x0000001046107220 */ /* 0x040fe20000400000 */
[C---:B------:R-:W-:Y:S01]  /*75a0*/  FMUL R17, R70.reuse, R17 ;  /* 0x0000001146117220 */ /* 0x040fe20000400000 */
[C---:B------:R-:W-:Y:S01]  /*75b0*/  FMUL R0, R70.reuse, R20 ;  /* 0x0000001446007220 */ /* 0x040fe20000400000 */
[C---:B------:R-:W-:Y:S01]  /*75c0*/  FMUL R2, R70.reuse, R21 ;  /* 0x0000001546027220 */ /* 0x040fe20000400000 */
[C---:B------:R-:W-:Y:S01]  /*75d0*/  FMUL R21, R70.reuse, R28 ;  /* 0x0000001c46157220 */ /* 0x040fe20000400000 */
[----:B------:R-:W-:Y:S02]  /*75e0*/  HADD2.F32 R122, -RZ, R122.H1_H1 ;  /* 0x3000007aff7a7230 */ /* 0x000fe40000004100 */
[C---:B------:R-:W-:Y:S01]  /*75f0*/  FMUL R6, R70.reuse, R6 ;  /* 0x0000000646067220 */ /* 0x040fe20000400000 */
[--C-:B------:R-:W-:Y:S02]  /*7600*/  HADD2.F32 R125, -RZ, R126.reuse.H0_H0 ;  /* 0x2000007eff7d7230 */ /* 0x100fe40000004100 */
[C---:B------:R-:W-:Y:S01]  /*7610*/  FMUL R7, R70.reuse, R7 ;  /* 0x0000000746077220 */ /* 0x040fe20000400000 */
[----:B------:R-:W-:Y:S02]  /*7620*/  HADD2.F32 R126, -RZ, R126.H1_H1 ;  /* 0x3000007eff7e7230 */ /* 0x000fe40000004100 */
[C---:B------:R-:W-:Y:S01]  /*7630*/  FFMA R6, R71.reuse, R3, R6 ;  /* 0x0000000347067223 */ /* 0x040fe20000000006 */
[C---:B------:R-:W-:Y:S01]  /*7640*/  FMUL R10, R70.reuse, R10 ;  /* 0x0000000a460a7220 */ /* 0x040fe20000400000 */
[C---:B------:R-:W-:Y:S01]  /*7650*/  FFMA R7, R71.reuse, R72, R7 ;  /* 0x0000004847077223 */ /* 0x040fe20000000007 */
[C---:B------:R-:W-:Y:S01]  /*7660*/  FFMA R8, R71.reuse, R73, R8 ;  /* 0x0000004947087223 */ /* 0x040fe20000000008 */
[C---:B------:R-:W-:Y:S01]  /*7670*/  FFMA R9, R71.reuse, R74, R9 ;  /* 0x0000004a47097223 */ /* 0x040fe20000000009 */
[C---:B------:R-:W-:Y:S01]  /*7680*/  FFMA R10, R71.reuse, R75, R10 ;  /* 0x0000004b470a7223 */ /* 0x040fe2000000000a */
[--C-:B------:R-:W-:Y:S02]  /*7690*/  HADD2.F32 R74, -RZ, R129.reuse.H0_H0 ;  /* 0x20000081ff4a7230 */ /* 0x100fe40000004100 */
[C---:B------:R-:W-:Y:S01]  /*76a0*/  FMUL R11, R70.reuse, R11 ;  /* 0x0000000b460b7220 */ /* 0x040fe20000400000 */
[----:B------:R-:W-:Y:S02]  /*76b0*/  HADD2.F32 R75, -RZ, R129.H1_H1 ;  /* 0x30000081ff4b7230 */ /* 0x000fe40000004100 */
[C---:B------:R-:W-:Y:S01]  /*76c0*/  FMUL R14, R70.reuse, R14 ;  /* 0x0000000e460e7220 */ /* 0x040fe20000400000 */
[--C-:B------:R-:W-:Y:S02]  /*76d0*/  HADD2.F32 R72, -RZ, R130.reuse.H0_H0 ;  /* 0x20000082ff487230 */ /* 0x100fe40000004100 */
[C---:B------:R-:W-:Y:S01]  /*76e0*/  FFMA R11, R71.reuse, R76, R11 ;  /* 0x0000004c470b7223 */ /* 0x040fe2000000000b */
[C---:B------:R-:W-:Y:S01]  /*76f0*/  FFMA R12, R71.reuse, R77, R12 ;  /* 0x0000004d470c7223 */ /* 0x040fe2000000000c */
[----:B------:R-:W-:Y:S01]  /*7700*/  FFMA R13, R71, R78, R13 ;  /* 0x0000004e470d7223 */ /* 0x000fe2000000000d */
[----:B------:R-:W-:Y:S01]  /*7710*/  F2FP.SATFINITE.E5M2.F32.PACK_AB_MERGE_C R76, R7, R6, RZ ;  /* 0x00000006074c723e */ /* 0x000fe200048060ff */
[----:B------:R-:W-:Y:S01]  /*7720*/  FFMA R14, R71, R79, R14 ;  /* 0x0000004f470e7223 */ /* 0x000fe2000000000e */
[----:B------:R-:W-:Y:S01]  /*7730*/  F2FP.SATFINITE.E5M2.F32.PACK_AB_MERGE_C R129, R11, R10, RZ ;  /* 0x0000000a0b81723e */ /* 0x000fe200048060ff */
[C---:B------:R-:W-:Y:S01]  /*7740*/  FMUL R7, R70.reuse, R24 ;  /* 0x0000001846077220 */ /* 0x040fe20000400000 */
[C---:B------:R-:W-:Y:S01]  /*7750*/  FMUL R10, R70.reuse, R25 ;  /* 0x00000019460a7220 */ /* 0x040fe20000400000 */
[C---:B------:R-:W-:Y:S01]  /*7760*/  FMUL R25, R70.reuse, R32 ;  /* 0x0000002046197220 */ /* 0x040fe20000400000 */
[----:B------:R-:W-:Y:S02]  /*7770*/  HADD2.F32 R73, -RZ, R130.H1_H1 ;  /* 0x30000082ff497230 */ /* 0x000fe40000004100 */
[C---:B------:R-:W-:Y:S01]  /*7780*/  FMUL R15, R70.reuse, R15 ;  /* 0x0000000f460f7220 */ /* 0x040fe20000400000 */
[C---:B------:R-:W-:Y:S01]  /*7790*/  FMUL R18, R70.reuse, R18 ;  /* 0x0000001246127220 */ /* 0x040fe20000400000 */
[C---:B------:R-:W-:Y:S01]  /*77a0*/  FMUL R19, R70.reuse, R19 ;  /* 0x0000001346137220 */ /* 0x040fe20000400000 */
[C---:B------:R-:W-:Y:S01]  /*77b0*/  FMUL R3, R70.reuse, R22 ;  /* 0x0000001646037220 */ /* 0x040fe20000400000 */
[C---:B------:R-:W-:Y:S01]  /*77c0*/  FFMA R15, R71.reuse, R80, R15 ;  /* 0x00000050470f7223 */ /* 0x040fe2000000000f */
[C---:B------:R-:W-:Y:S01]  /*77d0*/  FFMA R16, R71.reuse, R81, R16 ;  /* 0x0000005147107223 */ /* 0x040fe20000000010 */
[C---:B------:R-:W-:Y:S01]  /*77e0*/  FFMA R17, R71.reuse, R82, R17 ;  /* 0x0000005247117223 */ /* 0x040fe20000000011 */
[C---:B------:R-:W-:Y:S01]  /*77f0*/  FFMA R18, R71.reuse, R83, R18 ;  /* 0x0000005347127223 */ /* 0x040fe20000000012 */
        /* <DEDUP_REMOVED lines=16> */
[----:B------:R-:W-:Y:S01]  /*7900*/  FMUL R20, R70, R27 ;  /* 0x0000001b46147220 */ /* 0x000fe20000400000 */
[----:B------:R-:W-:Y:S01]  /*7910*/  F2FP.SATFINITE.E5M2.F32.PACK_AB_MERGE_C R3, R6, R3, RZ ;  /* 0x000000030603723e */ /* 0x000fe200048060ff */
[C---:B------:R-:W-:Y:S01]  /*7920*/  FMUL R23, R70.reuse, R30 ;  /* 0x0000001e46177220 */ /* 0x040fe20000400000 */
[C---:B------:R-:W-:Y:S01]  /*7930*/  FMUL R30, R70.reuse, R37 ;  /* 0x00000025461e7220 */ /* 0x040fe20000400000 */
[C---:B------:R-:W-:Y:S01]  /*7940*/  FFMA R20, R71.reuse, R92, R20 ;  /* 0x0000005c47147223 */ /* 0x040fe20000000014 */
[C---:B------:R-:W-:Y:S01]  /*7950*/  FFMA R21, R71.reuse, R93, R21 ;  /* 0x0000005d47157223 */ /* 0x040fe20000000015 */
[C---:B------:R-:W-:Y:S01]  /*7960*/  FFMA R22, R71.reuse, R94, R22 ;  /* 0x0000005e47167223 */ /* 0x040fe20000000016 */
[C---:B------:R-:W-:Y:S01]  /*7970*/  FFMA R23, R71.reuse, R95, R23 ;  /* 0x0000005f47177223 */ /* 0x040fe20000000017 */
        /* <DEDUP_REMOVED lines=12> */
[----:B------:R-:W-:Y:S01]  /*7a40*/  FMUL R38, R70, R45 ;  /* 0x0000002d46267220 */ /* 0x000fe20000400000 */
[C---:B------:R-:W-:Y:S01]  /*7a50*/  FFMA R28, R71.reuse, R100, R28 ;  /* 0x00000064471c7223 */ /* 0x040fe2000000001c */
[----:B------:R-:W-:Y:S01]  /*7a60*/  F2FP.SATFINITE.E5M2.F32.PACK_AB_MERGE_C R6, R22, R21, R6 ;  /* 0x000000151606723e */ /* 0x000fe20004806006 */
[C---:B------:R-:W-:Y:S01]  /*7a70*/  FFMA R29, R71.reuse, R101, R29 ;  /* 0x00000065471d7223 */ /* 0x040fe2000000001d */
[C---:B------:R-:W-:Y:S01]  /*7a80*/  FFMA R30, R71.reuse, R102, R30 ;  /* 0x00000066471e7223 */ /* 0x040fe2000000001e */
[----:B------:R-:W-:Y:S01]  /*7a90*/  FFMA R31, R71, R103, R31 ;  /* 0x00000067471f7223 */ /* 0x000fe2000000001f */
[C---:B------:R-:W-:Y:S01]  /*7aa0*/  FMUL R45, R70.reuse, R52 ;  /* 0x00000034462d7220 */ /* 0x040fe20000400000 */
[C---:B------:R-:W-:Y:S01]  /*7ab0*/  FMUL R52, R70.reuse, R59 ;  /* 0x0000003b46347220 */ /* 0x040fe20000400000 */
[C---:B------:R-:W-:Y:S01]  /*7ac0*/  FMUL R59, R70.reuse, R66 ;  /* 0x00000042463b7220 */ /* 0x040fe20000400000 */
[----:B------:R-:W-:Y:S01]  /*7ad0*/  F2FP.SATFINITE.E5M2.F32.PACK_AB_MERGE_C R66, R13, R12, R14 ;  /* 0x0000000c0d42723e */ /* 0x000fe2000480600e */
[C---:B------:R-:W-:Y:S01]  /*7ae0*/  FMUL R32, R70.reuse, R39 ;  /* 0x0000002746207220 */ /* 0x040fe20000400000 */
[--C-:B------:R-:W-:Y:S02]  /*7af0*/  HADD2.F32 R107, -RZ, R108.reuse.H0_H0 ;  /* 0x2000006cff6b7230 */ /* 0x100fe40000004100 */
[C---:B------:R-:W-:Y:S01]  /*7b00*/  FMUL R35, R70.reuse, R42 ;  /* 0x0000002a46237220 */ /* 0x040fe20000400000 */
[----:B------:R-:W-:Y:S02]  /*7b10*/  HADD2.F32 R108, -RZ, R108.H1_H1 ;  /* 0x3000006cff6c7230 */ /* 0x000fe40000004100 */
[C---:B------:R-:W-:Y:S01]  /*7b20*/  FFMA R32, R71.reuse, R104, R32 ;  /* 0x0000006847207223 */ /* 0x040fe20000000020 */
[----:B------:R-:W-:Y:S01]  /*7b30*/  FMUL R36, R70, R43 ;  /* 0x0000002b46247220 */ /* 0x000fe20000400000 */
[C---:B------:R-:W-:Y:S01]  /*7b40*/  FFMA R33, R71.reuse, R105, R33 ;  /* 0x0000006947217223 */ /* 0x040fe20000000021 */
[C---:B------:R-:W-:Y:S01]  /*7b50*/  FFMA R34, R71.reuse, R106, R34 ;  /* 0x0000006a47227223 */ /* 0x040fe20000000022 */
[--C-:B------:R-:W-:Y:S01]  /*7b60*/  HADD2.F32 R111, -RZ, R112.reuse.H0_H0 ;  /* 0x20000070ff6f7230 */ /* 0x100fe20000004100 */
[----:B------:R-:W-:Y:S01]  /*7b70*/  F2FP.SATFINITE.E5M2.F32.PACK_AB_MERGE_C R32, R32, R31, RZ ;  /* 0x0000001f2020723e */ /* 0x000fe200048060ff */
[C---:B------:R-:W-:Y:S01]  /*7b80*/  FFMA R35, R71.reuse, R107, R35 ;  /* 0x0000006b47237223 */ /* 0x040fe20000000023 */
[----:B------:R-:W-:Y:S02]  /*7b90*/  HADD2.F32 R112, -RZ, R112.H1_H1 ;  /* 0x30000070ff707230 */ /* 0x000fe40000004100 */
[----:B------:R-:W-:Y:S01]  /*7ba0*/  FMUL R39, R70, R46 ;  /* 0x0000002e46277220 */ /* 0x000fe20000400000 */
[----:B------:R-:W-:Y:S01]  /*7bb0*/  F2FP.SATFINITE.E5M2.F32.PACK_AB_MERGE_C R32, R30, R29, R32 ;  /* 0x0000001d1e20723e */ /* 0x000fe20004806020 */
[C---:B------:R-:W-:Y:S01]  /*7bc0*/  FFMA R36, R71.reuse, R108, R36 ;  /* 0x0000006c47247223 */ /* 0x040fe20000000024 */
[C---:B------:R-:W-:Y:S01]  /*7bd0*/  FMUL R40, R70.reuse, R47 ;  /* 0x0000002f46287220 */ /* 0x040fe20000400000 */
[C---:B------:R-:W-:Y:S01]  /*7be0*/  FFMA R37, R71.reuse, R109, R37 ;  /* 0x0000006d47257223 */ /* 0x040fe20000000025 */
[C---:B------:R-:W-:Y:S01]  /*7bf0*/  FFMA R38, R71.reuse, R110, R38 ;  /* 0x0000006e47267223 */ /* 0x040fe20000000026 */
[C---:B------:R-:W-:Y:S01]  /*7c00*/  FMUL R42, R70.reuse, R49 ;  /* 0x00000031462a7220 */ /* 0x040fe20000400000 */
[--C-:B------:R-:W-:Y:S02]  /*7c10*/  HADD2.F32 R115, -RZ, R116.reuse.H0_H0 ;  /* 0x20000074ff737230 */ /* 0x100fe40000004100 */
[C---:B------:R-:W-:Y:S01]  /*7c20*/  FFMA R39, R71.reuse, R111, R39 ;  /* 0x0000006f47277223 */ /* 0x040fe20000000027 */
[----:B------:R-:W-:Y:S02]  /*7c30*/  HADD2.F32 R116, -RZ, R116.H1_H1 ;  /* 0x30000074ff747230 */ /* 0x000fe40000004100 */
[C---:B------:R-:W-:Y:S01]  /*7c40*/  FMUL R43, R70.reuse, R50 ;  /* 0x00000032462b7220 */ /* 0x040fe20000400000 */
[C---:B------:R-:W-:Y:S01]  /*7c50*/  FFMA R40, R71.reuse, R112, R40 ;  /* 0x0000007047287223 */ /* 0x040fe20000000028 */
[C---:B------:R-:W-:Y:S01]  /*7c60*/  FMUL R44, R70.reuse, R51 ;  /* 0x00000033462c7220 */ /* 0x040fe20000400000 */
[C---:B------:R-:W-:Y:S01]  /*7c70*/  FFMA R41, R71.reuse, R113, R41 ;  /* 0x0000007147297223 */ /* 0x040fe20000000029 */
[C---:B------:R-:W-:Y:S01]  /*7c80*/  FMUL R50, R70.reuse, R57 ;  /* 0x0000003946327220 */ /* 0x040fe20000400000 */
[C---:B------:R-:W-:Y:S01]  /*7c90*/  FMUL R57, R70.reuse, R64 ;  /* 0x0000004046397220 */ /* 0x040fe20000400000 */
[----:B------:R-:W-:Y:S01]  /*7ca0*/  FFMA R42, R71, R114, R42 ;  /* 0x00000072472a7223 */ /* 0x000fe2000000002a */
[C---:B------:R-:W-:Y:S01]  /*7cb0*/  FMUL R46, R70.reuse, R53 ;  /* 0x00000035462e7220 */ /* 0x040fe20000400000 */
[--C-:B------:R-:W-:Y:S01]  /*7cc0*/  HADD2.F32 R119, -RZ, R120.reuse.H0_H0 ;  /* 0x20000078ff777230 */ /* 0x100fe20000004100 */
[----:B------:R-:W-:Y:S01]  /*7cd0*/  F2FP.SATFINITE.E5M2.F32.PACK_AB_MERGE_C R64, R5, R4, R76 ;  /* 0x000000040540723e */ /* 0x000fe2000480604c */
[C---:B------:R-:W-:Y:S01]  /*7ce0*/  FMUL R51, R70.reuse, R58 ;  /* 0x0000003a46337220 */ /* 0x040fe20000400000 */
[C---:B------:R-:W-:Y:S01]  /*7cf0*/  FMUL R53, R70.reuse, R60 ;  /* 0x0000003c46357220 */ /* 0x040fe20000400000 */
[C---:B------:R-:W-:Y:S01]  /*7d00*/  FFMA R43, R71.reuse, R115, R43 ;  /* 0x00000073472b7223 */ /* 0x040fe2000000002b */
[----:B------:R-:W-:Y:S02]  /*7d10*/  HADD2.F32 R120, -RZ, R120.H1_H1 ;  /* 0x30000078ff787230 */ /* 0x000fe40000004100 */
[C---:B------:R-:W-:Y:S01]  /*7d20*/  FMUL R47, R70.reuse, R54 ;  /* 0x00000036462f7220 */ /* 0x040fe20000400000 */
[C---:B------:R-:W-:Y:S01]  /*7d30*/  FMUL R58, R70.reuse, R65 ;  /* 0x00000041463a7220 */ /* 0x040fe20000400000 */
[----:B------:R-:W-:Y:S01]  /*7d40*/  FMUL R60, R70, R67 ;  /* 0x00000043463c7220 */ /* 0x000fe20000400000 */
[----:B------:R-:W-:Y:S01]  /*7d50*/  F2FP.SATFINITE.E5M2.F32.PACK_AB_MERGE_C R5, R20, R11, RZ ;  /* 0x0000000b1405723e */ /* 0x000fe200048060ff */
[----:B------:R-:W-:Y:S01]  /*7d60*/  FFMA R44, R71, R116, R44 ;  /* 0x00000074472c7223 */ /* 0x000fe2000000002c */
[C---:B------:R-:W-:Y:S01]  /*7d70*/  FMUL R48, R70.reuse, R55 ;  /* 0x0000003746307220 */ /* 0x040fe20000400000 */
[----:B------:R-:W-:Y:S01]  /*7d80*/  F2FP.SATFINITE.E5M2.F32.PACK_AB_MERGE_C R65, R9, R8, R129 ;  /* 0x000000080941723e */ /* 0x000fe20004806081 */
[----:B------:R-:W-:Y:S01]  /*7d90*/  FFMA R45, R71, R117, R45 ;  /* 0x00000075472d7223 */ /* 0x000fe2000000002d */
[----:B------:R-:W-:Y:S01]  /*7da0*/  F2FP.SATFINITE.E5M2.F32.PACK_AB_MERGE_C R67, R17, R16, R18 ;  /* 0x000000101143723e */ /* 0x000fe20004806012 */
[----:B------:R-:W-:Y:S01]  /*7db0*/  FMUL R49, R70, R56 ;  /* 0x0000003846317220 */ /* 0x000fe20000400000 */
[C---:B------:R-:W-:Y:S01]  /*7dc0*/  FFMA R46, R71.reuse, R118, R46 ;  /* 0x00000076472e7223 */ /* 0x040fe2000000002e */
[--C-:B------:R-:W-:Y:S02]  /*7dd0*/  HADD2.F32 R123, -RZ, R124.reuse.H0_H0 ;  /* 0x2000007cff7b7230 */ /* 0x100fe40000004100 */
[C---:B------:R-:W-:Y:S01]  /*7de0*/  FFMA R47, R71.reuse, R119, R47 ;  /* 0x00000077472f7223 */ /* 0x040fe2000000002f */
[----:B------:R1:W-:Y:S01]  /*7df0*/  STS.128 [R140+UR44+0x2400], R64 ;  /* 0x002400408c007988 */ /* 0x0003e20008000c2c */
[----:B------:R-:W-:Y:S01]  /*7e00*/  HADD2.F32 R124, -RZ, R124.H1_H1 ;  /* 0x3000007cff7c7230 */ /* 0x000fe20000004100 */
[----:B------:R-:W-:Y:S01]  /*7e10*/  F2FP.SATFINITE.E5M2.F32.PACK_AB_MERGE_C R5, R10, R7, R5 ;  /* 0x000000070a05723e */ /* 0x000fe20004806005 */
[C---:B------:R-:W-:Y:S01]  /*7e20*/  FFMA R48, R71.reuse, R120, R48 ;  /* 0x0000007847307223 */ /* 0x040fe20000000030 */
[----:B------:R-:W-:Y:S01]  /*7e30*/  F2FP.SATFINITE.E5M2.F32.PACK_AB_MERGE_C R7, R28, R27, RZ ;  /* 0x0000001b1c07723e */ /* 0x000fe200048060ff */
        /* <DEDUP_REMOVED lines=8> */
[----:B------:R-:W-:Y:S01]  /*7ec0*/  FMUL R56, R70, R63 ;  /* 0x0000003f46387220 */ /* 0x000fe20000400000 */
[----:B------:R-:W-:Y:S01]  /*7ed0*/  F2FP.SATFINITE.E5M2.F32.PACK_AB_MERGE_C R4, R2, R0, R3 ;  /* 0x000000000204723e */ /* 0x000fe20004806003 */
[C---:B------:R-:W-:Y:S01]  /*7ee0*/  FFMA R53, R71.reuse, R125, R53 ;  /* 0x0000007d47357223 */ /* 0x040fe20000000035 */
[----:B------:R-:W-:Y:S01]  /*7ef0*/  F2FP.SATFINITE.E5M2.F32.PACK_AB_MERGE_C R7, R26, R25, R7 ;  /* 0x000000191a07723e */ /* 0x000fe20004806007 */
[C---:B------:R-:W-:Y:S01]  /*7f00*/  FFMA R54, R71.reuse, R126, R54 ;  /* 0x0000007e47367223 */ /* 0x040fe20000000036 */
[C---:B------:R-:W-:Y:S01]  /*7f10*/  FFMA R55, R71.reuse, R127, R55 ;  /* 0x0000007f47377223 */ /* 0x040fe20000000037 */
[----:B------:R-:W-:Y:S01]  /*7f20*/  F2FP.SATFINITE.E5M2.F32.PACK_AB_MERGE_C R35, R36, R35, RZ ;  /* 0x000000232423723e */ /* 0x000fe200048060ff */
[C---:B------:R-:W-:Y:S01]  /*7f30*/  FFMA R56, R71.reuse, R128, R56 ;  /* 0x0000008047387223 */ /* 0x040fe20000000038 */
[----:B------:R1:W-:Y:S01]  /*7f40*/  STS.128 [R149+0x2010], R4 ;  /* 0x0020100495007388 */ /* 0x0003e20000000c00 */
[----:B------:R-:W-:Y:S01]  /*7f50*/  F2FP.SATFINITE.E5M2.F32.PACK_AB_MERGE_C R39, R40, R39, RZ ;  /* 0x000000272827723e */ /* 0x000fe200048060ff */
[C---:B------:R-:W-:Y:S01]  /*7f60*/  FFMA R57, R71.reuse, R72, R57 ;  /* 0x0000004847397223 */ /* 0x040fe20000000039 */
[----:B------:R-:W-:Y:S01]  /*7f70*/  F2FP.SATFINITE.E5M2.F32.PACK_AB_MERGE_C R43, R44, R43, RZ ;  /* 0x0000002b2c2b723e */ /* 0x000fe200048060ff */
[C---:B------:R-:W-:Y:S01]  /*7f80*/  FFMA R58, R71.reuse, R73, R58 ;  /* 0x00000049473a7223 */ /* 0x040fe2000000003a */
[C---:B------:R-:W-:Y:S01]  /*7f90*/  FFMA R59, R71.reuse, R74, R59 ;  /* 0x0000004a473b7223 */ /* 0x040fe2000000003b */
[----:B------:R-:W-:Y:S01]  /*7fa0*/  F2FP.SATFINITE.E5M2.F32.PACK_AB_MERGE_C R33, R34, R33, R35 ;  /* 0x000000212221723e */ /* 0x000fe20004806023 */
[----:B------:R-:W-:Y:S01]  /*7fb0*/  FFMA R60, R71, R75, R60 ;  /* 0x0000004b473c7223 */ /* 0x000fe2000000003c */
[----:B------:R-:W-:Y:S02]  /*7fc0*/  F2FP.SATFINITE.E5M2.F32.PACK_AB_MERGE_C R34, R38, R37, R39 ;  /* 0x000000252622723e */ /* 0x000fe40004806027 */
[----:B------:R-:W-:Y:S02]  /*7fd0*/  F2FP.SATFINITE.E5M2.F32.PACK_AB_MERGE_C R35, R42, R41, R43 ;  /* 0x000000292a23723e */ /* 0x000fe4000480602b */
[----:B------:R-:W-:Y:S02]  /*7fe0*/  F2FP.SATFINITE.E5M2.F32.PACK_AB_MERGE_C R51, R52, R51, RZ ;  /* 0x000000333433723e */ /* 0x000fe400048060ff */
[----:B------:R-:W-:Y:S01]  /*7ff0*/  F2FP.SATFINITE.E5M2.F32.PACK_AB_MERGE_C R48, R48, R47, RZ ;  /* 0x0000002f3030723e */ /* 0x000fe200048060ff */
[----:B------:R1:W-:Y:S01]  /*8000*/  STS.128 [R148+0x2020], R32 ;  /* 0x0020202094007388 */ /* 0x0003e20000000c00 */
[----:B------:R-:W-:Y:S02]  /*8010*/  F2FP.SATFINITE.E5M2.F32.PACK_AB_MERGE_C R55, R56, R55, RZ ;  /* 0x000000373837723e */ /* 0x000fe400048060ff */
[----:B------:R-:W-:Y:S02]  /*8020*/  F2FP.SATFINITE.E5M2.F32.PACK_AB_MERGE_C R59, R60, R59, RZ ;  /* 0x0000003b3c3b723e */ /* 0x000fe400048060ff */
[----:B------:R-:W-:Y:S02]  /*8030*/  F2FP.SATFINITE.E5M2.F32.PACK_AB_MERGE_C R49, R50, R49, R51 ;  /* 0x000000313231723e */ /* 0x000fe40004806033 */
[----:B------:R-:W-:Y:S02]  /*8040*/  F2FP.SATFINITE.E5M2.F32.PACK_AB_MERGE_C R48, R46, R45, R48 ;  /* 0x0000002d2e30723e */ /* 0x000fe40004806030 */
[----:B------:R-:W-:Y:S02]  /*8050*/  F2FP.SATFINITE.E5M2.F32.PACK_AB_MERGE_C R50, R54, R53, R55 ;  /* 0x000000353632723e */ /* 0x000fe40004806037 */
[----:B------:R-:W-:Y:S05]  /*8060*/  F2FP.SATFINITE.E5M2.F32.PACK_AB_MERGE_C R51, R58, R57, R59 ;  /* 0x000000393a33723e */ /* 0x000fea000480603b */
[----:B------:R1:W-:Y:S01]  /*8070*/  STS.128 [R147+0x2030], R48 ;  /* 0x0020303093007388 */ /* 0x0003e20000000c00 */
[----:B------:R-:W-:Y:S01]  /*8080*/  @!PT LDS RZ, [RZ] ;  /* 0x00000000fffff984 */ /* 0x000fe20000000800 */
[----:B------:R-:W-:Y:S01]  /*8090*/  @!PT LDS RZ, [RZ] ;  /* 0x00000000fffff984 */ /* 0x000fe20000000800 */
[----:B------:R-:W-:Y:S01]  /*80a0*/  @!PT LDS RZ, [RZ] ;  /* 0x00000000fffff984 */ /* 0x000fe20000000800 */
[----:B------:R-:W-:Y:S01]  /*80b0*/  @!PT LDS RZ, [RZ] ;  /* 0x00000000fffff984 */ /* 0x000fe20000000800 */
[----:B------:R3:W-:Y:S07]  /*80c0*/  MEMBAR.ALL.CTA ;  /* 0x0000000000007992 */ /* 0x0007ee0000008000 */
[----:B---3--:R-:W3:Y:S02]  /*80d0*/  FENCE.VIEW.ASYNC.S ;  /* 0x00000000000073c6 */ /* 0x008ee40000000000 */
[----:B---3--:R-:W-:Y:S06]  /*80e0*/  BAR.SYNC.DEFER_BLOCKING 0x1, 0x80 ;  /* 0x0042000000007b1d */ /* 0x008fec0000010000 */
[----:B------:R-:W-:Y:S05]  /*80f0*/  @P0 BRA `(.L_x_131) ;  /* 0x0000000000300947 */ /* 0x000fea0003800000 */
[----:B------:R-:W-:Y:S02]  /*8100*/  UIADD3 UR4, UPT, UPT, UR44, 0x2400, URZ ;  /* 0x000024002c047890 */ /* 0x000fe4000fffe0ff */
[----:B------:R-:W-:Y:S02]  /*8110*/  USHF.L.U32 UR9, UR45, 0x6, URZ ;  /* 0x000000062d097899 */ /* 0x000fe400080006ff */
[----:B------:R-:W-:Y:S02]  /*8120*/  USHF.L.U32 UR10, UR46, 0x7, URZ ;  /* 0x000000072e0a7899 */ /* 0x000fe400080006ff */
[----:B------:R-:W-:Y:S01]  /*8130*/  MOV R150, UR4 ;  /* 0x0000000400967c02 */ /* 0x000fe20008000f00 */
[----:B------:R-:W-:Y:S01]  /*8140*/  UIADD3 UR4, UP0, UPT, UR62, 0x680, URZ ;  /* 0x000006803e047890 */ /* 0x000fe2000ff1e0ff */
[----:B------:R-:W-:Y:S02]  /*8150*/  UMOV UR11, UR36 ;  /* 0x00000024000b7c82 */ /* 0x000fe40008000000 */
[----:B------:R-:W-:Y:S01]  /*8160*/  R2UR UR8, R150 ;  /* 0x00000000960872ca */ /* 0x000fe200000e0000 */
[----:B------:R-:W-:Y:S11]  /*8170*/  UIADD3.X UR5, UPT, UPT, URZ, UR63, URZ, UP0, !UPT ;  /* 0x0000003fff057290 */ /* 0x000ff600087fe4ff */
[----:B------:R-:W-:Y:S01]  /*8180*/  @!UPT UIADD3 URZ, UPT, UPT, URZ, URZ, URZ ;  /* 0x000000fffffff290 */ /* 0x000fe2000fffe0ff */
[----:B------:R3:W-:Y:S01]  /*8190*/  UTMASTG.3D [UR8], [UR4] ;  /* 0x00000008040073b5 */ /* 0x0007e20008010000 */
[----:B------:R0:W-:Y:S01]  /*81a0*/  UTMACMDFLUSH ;  /* 0x00000000000079b7 */ /* 0x0001e20000000000 */
[----:B---3--:R-:W-:Y:S04]  /*81b0*/  DEPBAR.LE SB0, 0x0 ;  /* 0x000080000000791a */ /* 0x008fe80000000000 */
.L_x_131:
[----:B------:R-:W-:Y:S05]  /*81c0*/  BSYNC.RECONVERGENT B0 ;  /* 0x0000000000007941 */ /* 0x000fea0003800200 */
.L_x_130:
[----:B------:R-:W-:Y:S01]  /*81d0*/  BAR.SYNC.DEFER_BLOCKING 0x1, 0x80 ;  /* 0x0042000000007b1d */ /* 0x000fe20000010000 */
[----:B------:R-:W-:Y:S01]  /*81e0*/  ISETP.NE.AND P0, PT, R143, 0x2, PT ;  /* 0x000000028f00780c */ /* 0x000fe20003f05270 */
[----:B------:R-:W-:Y:S01]  /*81f0*/  UISETP.NE.AND UP0, UPT, UR47, URZ, UPT ;  /* 0x000000ff2f00728c */ /* 0x000fe2000bf05270 */
[----:B------:R-:W-:Y:S01]  /*8200*/  ISETP.NE.AND P1, PT, R68, 0x4, PT ;  /* 0x000000044400780c */ /* 0x000fe20003f25270 */
[----:B------:R-:W-:Y:S01]  /*8210*/  UIADD3 UR45, UPT, UPT, UR37, UR55, URZ ;  /* 0x00000037252d7290 */ /* 0x000fe2000fffe0ff */
[----:B------:R-:W-:Y:S01]  /*8220*/  SEL R2, RZ, 0x1, P0 ;  /* 0x00000001ff027807 */ /* 0x000fe20000000000 */
[----:B------:R-:W-:Y:S01]  /*8230*/  UIADD3 UR46, UPT, UPT, UR38, UR58, URZ ;  /* 0x0000003a262e7290 */ /* 0x000fe2000fffe0ff */
[----:B------:R-:W-:Y:S02]  /*8240*/  SEL R0, RZ, 0x1, P1 ;  /* 0x00000001ff007807 */ /* 0x000fe40000800000 */
[----:B------:R-:W-:Y:S02]  /*8250*/  LOP3.LUT R145, R145, R2, RZ, 0x3c, !PT ;  /* 0x0000000291917212 */ /* 0x000fe400078e3cff */
[----:B------:R-:W-:Y:S02]  /*8260*/  LOP3.LUT R146, R146, R0, RZ, 0x3c, !PT ;  /* 0x0000000092927212 */ /* 0x000fe400078e3cff */
[----:B------:R-:W-:Y:S02]  /*8270*/  SEL R143, R143, RZ, P0 ;  /* 0x000000ff8f8f7207 */ /* 0x000fe40000000000 */
[----:B------:R-:W-:Y:S01]  /*8280*/  SEL R68, R68, RZ, P1 ;  /* 0x000000ff44447207 */ /* 0x000fe20000800000 */
[----:B------:R-:W-:Y:S01]  /*8290*/  UMOV UR36, UR54 ;  /* 0x0000003600247c82 */ /* 0x000fe20008000000 */
[----:B------:R-:W-:Y:S05]  /*82a0*/  BRA.U UP0, `(.L_x_132) ;  /* 0xffffffdd00187547 */ /* 0x000fea000b83ffff */
[----:B------:R-:W-:Y:S05]  /*82b0*/  EXIT ;  /* 0x000000000000794d */ /* 0x000fea0003800000 */
.L_x_25:
[----:B-1----:R1:W2:Y:S02]  /*82c0*/  SYNCS.PHASECHK.TRANS64.TRYWAIT P0, [R0+URZ+0x2b0], R2 ;  /* 0x0002b002000075a7 */ /* 0x0022a400080011ff */
[----:B--2---:R-:W-:Y:S05]  /*82d0*/  @!P0 NANOSLEEP.SYNCS 0x989680 ;  /* 0x009896800000895d */ /* 0x004fea0003900000 */
[----:B------:R-:W2:Y:S02]  /*82e0*/  @!P0 SYNCS.PHASECHK.TRANS64 P0, [R0+URZ+0x2b0], R2 ;  /* 0x0002b002000085a7 */ /* 0x000ea400080010ff */
[----:B--2---:R-:W-:Y:S05]  /*82f0*/  @!P0 BRA `(.L_x_25) ;  /* 0xfffffffc00f08947 */ /* 0x004fea000383ffff */
[----:B------:R-:W-:Y:S05]  /*8300*/  BRA `(.L_x_133) ;  /* 0xffffff98003c7947 */ /* 0x000fea000383ffff */
.L_x_28:
[----:B-1----:R-:W-:-:S07]  /*8310*/  MOV R0, UR33 ;  /* 0x0000002100007c02 */ /* 0x002fce0008000f00 */
.L_x_134:
[----:B-1----:R1:W2:Y:S02]  /*8320*/  SYNCS.PHASECHK.TRANS64.TRYWAIT P0, [R0+URZ+0x110], R3 ;  /* 0x00011003000075a7 */ /* 0x0022a400080011ff */
[----:B--2---:R-:W-:Y:S05]  /*8330*/  @!P0 NANOSLEEP.SYNCS 0x989680 ;  /* 0x009896800000895d */ /* 0x004fea0003900000 */
[----:B------:R-:W2:Y:S02]  /*8340*/  @!P0 SYNCS.PHASECHK.TRANS64 P0, [R0+URZ+0x110], R3 ;  /* 0x00011003000085a7 */ /* 0x000ea400080010ff */
[----:B--2---:R-:W-:Y:S05]  /*8350*/  @!P0 BRA `(.L_x_134) ;  /* 0xfffffffc00f08947 */ /* 0x004fea000383ffff */
[----:B------:R-:W-:Y:S05]  /*8360*/  BRA `(.L_x_27) ;  /* 0xffffff98007c7947 */ /* 0x000fea000383ffff */
.L_x_35:
[----:B-1----:R-:W-:-:S07]  /*8370*/  MOV R0, UR17 ;  /* 0x0000001100007c02 */ /* 0x002fce0008000f00 */
.L_x_135:
[----:B-1----:R1:W2:Y:S02]  /*8380*/  SYNCS.PHASECHK.TRANS64.TRYWAIT P0, [R0+URZ+0x110], R3 ;  /* 0x00011003000075a7 */ /* 0x0022a400080011ff */
[----:B--2---:R-:W-:Y:S05]  /*8390*/  @!P0 NANOSLEEP.SYNCS 0x989680 ;  /* 0x009896800000895d */ /* 0x004fea0003900000 */
[----:B------:R-:W2:Y:S02]  /*83a0*/  @!P0 SYNCS.PHASECHK.TRANS64 P0, [R0+URZ+0x110], R3 ;  /* 0x00011003000085a7 */ /* 0x000ea400080010ff */
[----:B--2---:R-:W-:Y:S05]  /*83b0*/  @!P0 BRA `(.L_x_135) ;  /* 0xfffffffc00f08947 */ /* 0x004fea000383ffff */
[----:B------:R-:W-:Y:S05]  /*83c0*/  BRA `(.L_x_34) ;  /* 0xffffff9c00387947 */ /* 0x000fea000383ffff */
.L_x_40:
[----:B-1----:R1:W2:Y:S02]  /*83d0*/  SYNCS.PHASECHK.TRANS64.TRYWAIT P0, [R3+URZ+0x240], R0 ;  /* 0x00024000030075a7 */ /* 0x0022a400080011ff */
[----:B--2---:R-:W-:Y:S05]  /*83e0*/  @!P0 NANOSLEEP.SYNCS 0x989680 ;  /* 0x009896800000895d */ /* 0x004fea0003900000 */
[----:B------:R-:W2:Y:S02]  /*83f0*/  @!P0 SYNCS.PHASECHK.TRANS64 P0, [R3+URZ+0x240], R0 ;  /* 0x00024000030085a7 */ /* 0x000ea400080010ff */
[----:B--2---:R-:W-:Y:S05]  /*8400*/  @!P0 BRA `(.L_x_40) ;  /* 0xfffffffc00f08947 */ /* 0x004fea000383ffff */
[----:B------:R-:W-:Y:S05]  /*8410*/  BRA `(.L_x_136) ;  /* 0xffffff9c00d87947 */ /* 0x000fea000383ffff */
.L_x_44:
[----:B------:R-:W-:-:S07]  /*8420*/  MOV R0, UR4 ;  /* 0x0000000400007c02 */ /* 0x000fce0008000f00 */
.L_x_137:
[----:B-1----:R1:W2:Y:S02]  /*8430*/  SYNCS.PHASECHK.TRANS64.TRYWAIT P0, [R0+URZ], R2 ;  /* 0x00000002000075a7 */ /* 0x0022a400080011ff */
[----:B--2---:R-:W-:Y:S05]  /*8440*/  @!P0 NANOSLEEP.SYNCS 0x989680 ;  /* 0x009896800000895d */ /* 0x004fea0003900000 */
[----:B------:R-:W2:Y:S02]  /*8450*/  @!P0 SYNCS.PHASECHK.TRANS64 P0, [R0+URZ], R2 ;  /* 0x00000002000085a7 */ /* 0x000ea400080010ff */
[----:B--2---:R-:W-:Y:S05]  /*8460*/  @!P0 BRA `(.L_x_137) ;  /* 0xfffffffc00f08947 */ /* 0x004fea000383ffff */
[----:B------:R-:W-:Y:S05]  /*8470*/  BRA `(.L_x_138) ;  /* 0xffffffa4007c7947 */ /* 0x000fea000383ffff */
.L_x_45:
[----:B------:R-:W-:-:S07]  /*8480*/  MOV R0, UR5 ;  /* 0x0000000500007c02 */ /* 0x000fce0008000f00 */
.L_x_139:
[----:B-1----:R1:W2:Y:S02]  /*8490*/  SYNCS.PHASECHK.TRANS64.TRYWAIT P0, [R0+URZ], R3 ;  /* 0x00000003000075a7 */ /* 0x0022a400080011ff */
[----:B--2---:R-:W-:Y:S05]  /*84a0*/  @!P0 NANOSLEEP.SYNCS 0x989680 ;  /* 0x009896800000895d */ /* 0x004fea0003900000 */
[----:B------:R-:W2:Y:S02]  /*84b0*/  @!P0 SYNCS.PHASECHK.TRANS64 P0, [R0+URZ], R3 ;  /* 0x00000003000085a7 */ /* 0x000ea400080010ff */
[----:B--2---:R-:W-:Y:S05]  /*84c0*/  @!P0 BRA `(.L_x_139) ;  /* 0xfffffffc00f08947 */ /* 0x004fea000383ffff */
[----:B------:R-:W-:Y:S05]  /*84d0*/  BRA `(.L_x_140) ;  /* 0xffffffa400887947 */ /* 0x000fea000383ffff */
.L_x_46:
[----:B------:R-:W-:-:S07]  /*84e0*/  MOV R0, UR5 ;  /* 0x0000000500007c02 */ /* 0x000fce0008000f00 */
.L_x_141:
[----:B-1----:R1:W2:Y:S02]  /*84f0*/  SYNCS.PHASECHK.TRANS64.TRYWAIT P0, [R0+URZ], R3 ;  /* 0x00000003000075a7 */ /* 0x0022a400080011ff */
[----:B--2---:R-:W-:Y:S05]  /*8500*/  @!P0 NANOSLEEP.SYNCS 0x989680 ;  /* 0x009896800000895d */ /* 0x004fea0003900000 */
[----:B------:R-:W2:Y:S02]  /*8510*/  @!P0 SYNCS.PHASECHK.TRANS64 P0, [R0+URZ], R3 ;  /* 0x00000003000085a7 */ /* 0x000ea400080010ff */
[----:B--2---:R-:W-:Y:S05]  /*8520*/  @!P0 BRA `(.L_x_141) ;  /* 0xfffffffc00f08947 */ /* 0x004fea000383ffff */
[----:B------:R-:W-:Y:S05]  /*8530*/  BRA `(.L_x_142) ;  /* 0xffffffa400947947 */ /* 0x000fea000383ffff */
.L_x_47:
[----:B------:R-:W-:-:S07]  /*8540*/  MOV R0, UR5 ;  /* 0x0000000500007c02 */ /* 0x000fce0008000f00 */
.L_x_143:
[----:B-1----:R1:W2:Y:S02]  /*8550*/  SYNCS.PHASECHK.TRANS64.TRYWAIT P0, [R0+URZ], R3 ;  /* 0x00000003000075a7 */ /* 0x0022a400080011ff */
[----:B--2---:R-:W-:Y:S05]  /*8560*/  @!P0 NANOSLEEP.SYNCS 0x989680 ;  /* 0x009896800000895d */ /* 0x004fea0003900000 */
[----:B------:R-:W2:Y:S02]  /*8570*/  @!P0 SYNCS.PHASECHK.TRANS64 P0, [R0+URZ], R3 ;  /* 0x00000003000085a7 */ /* 0x000ea400080010ff */
[----:B--2---:R-:W-:Y:S05]  /*8580*/  @!P0 BRA `(.L_x_143) ;  /* 0xfffffffc00f08947 */ /* 0x004fea000383ffff */
[----:B------:R-:W-:Y:S05]  /*8590*/  BRA `(.L_x_144) ;  /* 0xffffffa400a07947 */ /* 0x000fea000383ffff */
.L_x_48:
[----:B------:R-:W-:-:S07]  /*85a0*/  MOV R0, UR5 ;  /* 0x0000000500007c02 */ /* 0x000fce0008000f00 */
.L_x_145:
[----:B-1----:R1:W2:Y:S02]  /*85b0*/  SYNCS.PHASECHK.TRANS64.TRYWAIT P0, [R0+URZ], R3 ;  /* 0x00000003000075a7 */ /* 0x0022a400080011ff */
[----:B--2---:R-:W-:Y:S05]  /*85c0*/  @!P0 NANOSLEEP.SYNCS 0x989680 ;  /* 0x009896800000895d */ /* 0x004fea0003900000 */
[----:B------:R-:W2:Y:S02]  /*85d0*/  @!P0 SYNCS.PHASECHK.TRANS64 P0, [R0+URZ], R3 ;  /* 0x00000003000085a7 */ /* 0x000ea400080010ff */
[----:B--2---:R-:W-:Y:S05]  /*85e0*/  @!P0 BRA `(.L_x_145) ;  /* 0xfffffffc00f08947 */ /* 0x004fea000383ffff */
[----:B------:R-:W-:Y:S05]  /*85f0*/  BRA `(.L_x_146) ;  /* 0xffffffa400ac7947 */ /* 0x000fea000383ffff */
.L_x_49:
[----:B------:R-:W-:-:S07]  /*8600*/  MOV R0, UR5 ;  /* 0x0000000500007c02 */ /* 0x000fce0008000f00 */
.L_x_147:
[----:B-1----:R1:W2:Y:S02]  /*8610*/  SYNCS.PHASECHK.TRANS64.TRYWAIT P0, [R0+URZ], R3 ;  /* 0x00000003000075a7 */ /* 0x0022a400080011ff */
[----:B--2---:R-:W-:Y:S05]  /*8620*/  @!P0 NANOSLEEP.SYNCS 0x989680 ;  /* 0x009896800000895d */ /* 0x004fea0003900000 */
[----:B------:R-:W2:Y:S02]  /*8630*/  @!P0 SYNCS.PHASECHK.TRANS64 P0, [R0+URZ], R3 ;  /* 0x00000003000085a7 */ /* 0x000ea400080010ff */
[----:B--2---:R-:W-:Y:S05]  /*8640*/  @!P0 BRA `(.L_x_147) ;  /* 0xfffffffc00f08947 */ /* 0x004fea000383ffff */
[----:B------:R-:W-:Y:S05]  /*8650*/  BRA `(.L_x_148) ;  /* 0xffffffa400b87947 */ /* 0x000fea000383ffff */
.L_x_50:
[----:B------:R-:W-:-:S07]  /*8660*/  MOV R0, UR5 ;  /* 0x0000000500007c02 */ /* 0x000fce0008000f00 */
.L_x_149:
[----:B-1----:R1:W2:Y:S02]  /*8670*/  SYNCS.PHASECHK.TRANS64.TRYWAIT P0, [R0+URZ], R3 ;  /* 0x00000003000075a7 */ /* 0x0022a400080011ff */
[----:B--2---:R-:W-:Y:S05]  /*8680*/  @!P0 NANOSLEEP.SYNCS 0x989680 ;  /* 0x009896800000895d */ /* 0x004fea0003900000 */
[----:B------:R-:W2:Y:S02]  /*8690*/  @!P0 SYNCS.PHASECHK.TRANS64 P0, [R0+URZ], R3 ;  /* 0x00000003000085a7 */ /* 0x000ea400080010ff */
[----:B--2---:R-:W-:Y:S05]  /*86a0*/  @!P0 BRA `(.L_x_149) ;  /* 0xfffffffc00f08947 */ /* 0x004fea000383ffff */
[----:B------:R-:W-:Y:S05]  /*86b0*/  BRA `(.L_x_150) ;  /* 0xffffffa400c47947 */ /* 0x000fea000383ffff */
.L_x_51:
[----:B------:R-:W-:-:S07]  /*86c0*/  MOV R0, UR5 ;  /* 0x0000000500007c02 */ /* 0x000fce0008000f00 */
.L_x_151:
[----:B-1----:R1:W2:Y:S02]  /*86d0*/  SYNCS.PHASECHK.TRANS64.TRYWAIT P0, [R0+URZ], R3 ;  /* 0x00000003000075a7 */ /* 0x0022a400080011ff */
[----:B--2---:R-:W-:Y:S05]  /*86e0*/  @!P0 NANOSLEEP.SYNCS 0x989680 ;  /* 0x009896800000895d */ /* 0x004fea0003900000 */
[----:B------:R-:W2:Y:S02]  /*86f0*/  @!P0 SYNCS.PHASECHK.TRANS64 P0, [R0+URZ], R3 ;  /* 0x00000003000085a7 */ /* 0x000ea400080010ff */
[----:B--2---:R-:W-:Y:S05]  /*8700*/  @!P0 BRA `(.L_x_151) ;  /* 0xfffffffc00f08947 */ /* 0x004fea000383ffff */
[----:B------:R-:W-:Y:S05]  /*8710*/  BRA `(.L_x_152) ;  /* 0xffffffa400d07947 */ /* 0x000fea000383ffff */
.L_x_52:
[----:B------:R-:W-:-:S07]  /*8720*/  MOV R0, UR5 ;  /* 0x0000000500007c02 */ /* 0x000fce0008000f00 */
.L_x_153:
[----:B-1----:R1:W2:Y:S02]  /*8730*/  SYNCS.PHASECHK.TRANS64.TRYWAIT P0, [R0+URZ], R3 ;  /* 0x00000003000075a7 */ /* 0x0022a400080011ff */
[----:B--2---:R-:W-:Y:S05]  /*8740*/  @!P0 NANOSLEEP.SYNCS 0x989680 ;  /* 0x009896800000895d */ /* 0x004fea0003900000 */
[----:B------:R-:W2:Y:S02]  /*8750*/  @!P0 SYNCS.PHASECHK.TRANS64 P0, [R0+URZ], R3 ;  /* 0x00000003000085a7 */ /* 0x000ea400080010ff */
[----:B--2---:R-:W-:Y:S05]  /*8760*/  @!P0 BRA `(.L_x_153) ;  /* 0xfffffffc00f08947 */ /* 0x004fea000383ffff */
[----:B------:R-:W-:Y:S05]  /*8770*/  BRA `(.L_x_154) ;  /* 0xffffffa400dc7947 */ /* 0x000fea000383ffff */
.L_x_53:
[----:B------:R-:W-:-:S07]  /*8780*/  MOV R0, UR5 ;  /* 0x0000000500007c02 */ /* 0x000fce0008000f00 */
.L_x_155:
[----:B-1----:R1:W2:Y:S02]  /*8790*/  SYNCS.PHASECHK.TRANS64.TRYWAIT P0, [R0+URZ], R3 ;  /* 0x00000003000075a7 */ /* 0x0022a400080011ff */
[----:B--2---:R-:W-:Y:S05]  /*87a0*/  @!P0 NANOSLEEP.SYNCS 0x989680 ;  /* 0x009896800000895d */ /* 0x004fea0003900000 */
[----:B------:R-:W2:Y:S02]  /*87b0*/  @!P0 SYNCS.PHASECHK.TRANS64 P0, [R0+URZ], R3 ;  /* 0x00000003000085a7 */ /* 0x000ea400080010ff */
[----:B--2---:R-:W-:Y:S05]  /*87c0*/  @!P0 BRA `(.L_x_155) ;  /* 0xfffffffc00f08947 */ /* 0x004fea000383ffff */
[----:B------:R-:W-:Y:S05]  /*87d0*/  BRA `(.L_x_156) ;  /* 0xffffffa400e87947 */ /* 0x000fea000383ffff */
.L_x_54:
[----:B------:R-:W-:-:S07]  /*87e0*/  MOV R0, UR5 ;  /* 0x0000000500007c02 */ /* 0x000fce0008000f00 */
.L_x_157:
[----:B-1----:R1:W2:Y:S02]  /*87f0*/  SYNCS.PHASECHK.TRANS64.TRYWAIT P0, [R0+URZ], R3 ;  /* 0x00000003000075a7 */ /* 0x0022a400080011ff */
[----:B--2---:R-:W-:Y:S05]  /*8800*/  @!P0 NANOSLEEP.SYNCS 0x989680 ;  /* 0x009896800000895d */ /* 0x004fea0003900000 */
[----:B------:R-:W2:Y:S02]  /*8810*/  @!P0 SYNCS.PHASECHK.TRANS64 P0, [R0+URZ], R3 ;  /* 0x00000003000085a7 */ /* 0x000ea400080010ff */
[----:B--2---:R-:W-:Y:S05]  /*8820*/  @!P0 BRA `(.L_x_157) ;  /* 0xfffffffc00f08947 */ /* 0x004fea000383ffff */
[----:B------:R-:W-:Y:S05]  /*8830*/  BRA `(.L_x_158) ;  /* 0xffffffa400f47947 */ /* 0x000fea000383ffff */
.L_x_55:
[----:B------:R-:W-:-:S07]  /*8840*/  MOV R0, UR5 ;  /* 0x0000000500007c02 */ /* 0x000fce0008000f00 */
.L_x_159:
[----:B-1----:R1:W2:Y:S02]  /*8850*/  SYNCS.PHASECHK.TRANS64.TRYWAIT P0, [R0+URZ], R3 ;  /* 0x00000003000075a7 */ /* 0x0022a400080011ff */
[----:B--2---:R-:W-:Y:S05]  /*8860*/  @!P0 NANOSLEEP.SYNCS 0x989680 ;  /* 0x009896800000895d */ /* 0x004fea0003900000 */
[----:B------:R-:W2:Y:S02]  /*8870*/  @!P0 SYNCS.PHASECHK.TRANS64 P0, [R0+URZ], R3 ;  /* 0x00000003000085a7 */ /* 0x000ea400080010ff */
[----:B--2---:R-:W-:Y:S05]  /*8880*/  @!P0 BRA `(.L_x_159) ;  /* 0xfffffffc00f08947 */ /* 0x004fea000383ffff */
[----:B------:R-:W-:Y:S05]  /*8890*/  BRA `(.L_x_160) ;  /* 0xffffffa800007947 */ /* 0x000fea000383ffff */
.L_x_56:
[----:B------:R-:W-:-:S07]  /*88a0*/  MOV R0, UR5 ;  /* 0x0000000500007c02 */ /* 0x000fce0008000f00 */
.L_x_161:
[----:B-1----:R1:W2:Y:S02]  /*88b0*/  SYNCS.PHASECHK.TRANS64.TRYWAIT P0, [R0+URZ], R3 ;  /* 0x00000003000075a7 */ /* 0x0022a400080011ff */
[----:B--2---:R-:W-:Y:S05]  /*88c0*/  @!P0 NANOSLEEP.SYNCS 0x989680 ;  /* 0x009896800000895d */ /* 0x004fea0003900000 */
[----:B------:R-:W2:Y:S02]  /*88d0*/  @!P0 SYNCS.PHASECHK.TRANS64 P0, [R0+URZ], R3 ;  /* 0x00000003000085a7 */ /* 0x000ea400080010ff */
[----:B--2---:R-:W-:Y:S05]  /*88e0*/  @!P0 BRA `(.L_x_161) ;  /* 0xfffffffc00f08947 */ /* 0x004fea000383ffff */
[----:B------:R-:W-:Y:S05]  /*88f0*/  BRA `(.L_x_162) ;  /* 0xffffffa8000c7947 */ /* 0x000fea000383ffff */
.L_x_57:
[----:B------:R-:W-:-:S07]  /*8900*/  MOV R0, UR5 ;  /* 0x0000000500007c02 */ /* 0x000fce0008000f00 */
.L_x_163:
[----:B-1----:R1:W2:Y:S02]  /*8910*/  SYNCS.PHASECHK.TRANS64.TRYWAIT P0, [R0+URZ], R3 ;  /* 0x00000003000075a7 */ /* 0x0022a400080011ff */
[----:B--2---:R-:W-:Y:S05]  /*8920*/  @!P0 NANOSLEEP.SYNCS 0x989680 ;  /* 0x009896800000895d */ /* 0x004fea0003900000 */
[----:B------:R-:W2:Y:S02]  /*8930*/  @!P0 SYNCS.PHASECHK.TRANS64 P0, [R0+URZ], R3 ;  /* 0x00000003000085a7 */ /* 0x000ea400080010ff */
[----:B--2---:R-:W-:Y:S05]  /*8940*/  @!P0 BRA `(.L_x_163) ;  /* 0xfffffffc00f08947 */ /* 0x004fea000383ffff */
[----:B------:R-:W-:Y:S05]  /*8950*/  BRA `(.L_x_164) ;  /* 0xffffffa800187947 */ /* 0x000fea000383ffff */
.L_x_58:
[----:B------:R-:W-:-:S07]  /*8960*/  MOV R0, UR5 ;  /* 0x0000000500007c02 */ /* 0x000fce0008000f00 */
.L_x_165:
[----:B-1----:R1:W2:Y:S02]  /*8970*/  SYNCS.PHASECHK.TRANS64.TRYWAIT P0, [R0+URZ], R3 ;  /* 0x00000003000075a7 */ /* 0x0022a400080011ff */
[----:B--2---:R-:W-:Y:S05]  /*8980*/  @!P0 NANOSLEEP.SYNCS 0x989680 ;  /* 0x009896800000895d */ /* 0x004fea0003900000 */
[----:B------:R-:W2:Y:S02]  /*8990*/  @!P0 SYNCS.PHASECHK.TRANS64 P0, [R0+URZ], R3 ;  /* 0x00000003000085a7 */ /* 0x000ea400080010ff */
[----:B--2---:R-:W-:Y:S05]  /*89a0*/  @!P0 BRA `(.L_x_165) ;  /* 0xfffffffc00f08947 */ /* 0x004fea000383ffff */
[----:B------:R-:W-:Y:S05]  /*89b0*/  BRA `(.L_x_166) ;  /* 0xffffffa800247947 */ /* 0x000fea000383ffff */
.L_x_59:
[----:B------:R-:W-:-:S07]  /*89c0*/  MOV R0, UR5 ;  /* 0x0000000500007c02 */ /* 0x000fce0008000f00 */
.L_x_167:
[----:B-1----:R1:W2:Y:S02]  /*89d0*/  SYNCS.PHASECHK.TRANS64.TRYWAIT P0, [R0+URZ], R3 ;  /* 0x00000003000075a7 */ /* 0x0022a400080011ff */
[----:B--2---:R-:W-:Y:S05]  /*89e0*/  @!P0 NANOSLEEP.SYNCS 0x989680 ;  /* 0x009896800000895d */ /* 0x004fea0003900000 */
[----:B------:R-:W2:Y:S02]  /*89f0*/  @!P0 SYNCS.PHASECHK.TRANS64 P0, [R0+URZ], R3 ;  /* 0x00000003000085a7 */ /* 0x000ea400080010ff */
[----:B--2---:R-:W-:Y:S05]  /*8a00*/  @!P0 BRA `(.L_x_167) ;  /* 0xfffffffc00f08947 */ /* 0x004fea000383ffff */
[----:B------:R-:W-:Y:S05]  /*8a10*/  BRA `(.L_x_168) ;  /* 0xffffffa800307947 */ /* 0x000fea000383ffff */
.L_x_60:
[----:B------:R-:W-:-:S07]  /*8a20*/  MOV R0, UR5 ;  /* 0x0000000500007c02 */ /* 0x000fce0008000f00 */
.L_x_169:
[----:B-1----:R1:W2:Y:S02]  /*8a30*/  SYNCS.PHASECHK.TRANS64.TRYWAIT P0, [R0+URZ], R3 ;  /* 0x00000003000075a7 */ /* 0x0022a400080011ff */
[----:B--2---:R-:W-:Y:S05]  /*8a40*/  @!P0 NANOSLEEP.SYNCS 0x989680 ;  /* 0x009896800000895d */ /* 0x004fea0003900000 */
[----:B------:R-:W2:Y:S02]  /*8a50*/  @!P0 SYNCS.PHASECHK.TRANS64 P0, [R0+URZ], R3 ;  /* 0x00000003000085a7 */ /* 0x000ea400080010ff */
[----:B--2---:R-:W-:Y:S05]  /*8a60*/  @!P0 BRA `(.L_x_169) ;  /* 0xfffffffc00f08947 */ /* 0x004fea000383ffff */
[----:B------:R-:W-:Y:S05]  /*8a70*/  BRA `(.L_x_170) ;  /* 0xffffffa8003c7947 */ /* 0x000fea000383ffff */
.L_x_61:
[----:B------:R-:W-:-:S07]  /*8a80*/  MOV R0, UR5 ;  /* 0x0000000500007c02 */ /* 0x000fce0008000f00 */
.L_x_171:
[----:B-1----:R1:W2:Y:S02]  /*8a90*/  SYNCS.PHASECHK.TRANS64.TRYWAIT P0, [R0+URZ], R3 ;  /* 0x00000003000075a7 */ /* 0x0022a400080011ff */
[----:B--2---:R-:W-:Y:S05]  /*8aa0*/  @!P0 NANOSLEEP.SYNCS 0x989680 ;  /* 0x009896800000895d */ /* 0x004fea0003900000 */
[----:B------:R-:W2:Y:S02]  /*8ab0*/  @!P0 SYNCS.PHASECHK.TRANS64 P0, [R0+URZ], R3 ;  /* 0x00000003000085a7 */ /* 0x000ea400080010ff */
[----:B--2---:R-:W-:Y:S05]  /*8ac0*/  @!P0 BRA `(.L_x_171) ;  /* 0xfffffffc00f08947 */ /* 0x004fea000383ffff */
[----:B------:R-:W-:Y:S05]  /*8ad0*/  BRA `(.L_x_172) ;  /* 0xffffffa800487947 */ /* 0x000fea000383ffff */
.L_x_62:
[----:B------:R-:W-:-:S07]  /*8ae0*/  MOV R0, UR5 ;  /* 0x0000000500007c02 */ /* 0x000fce0008000f00 */
.L_x_173:
[----:B-1----:R1:W2:Y:S02]  /*8af0*/  SYNCS.PHASECHK.TRANS64.TRYWAIT P0, [R0+URZ], R3 ;  /* 0x00000003000075a7 */ /* 0x0022a400080011ff */
[----:B--2---:R-:W-:Y:S05]  /*8b00*/  @!P0 NANOSLEEP.SYNCS 0x989680 ;  /* 0x009896800000895d */ /* 0x004fea0003900000 */
[----:B------:R-:W2:Y:S02]  /*8b10*/  @!P0 SYNCS.PHASECHK.TRANS64 P0, [R0+URZ], R3 ;  /* 0x00000003000085a7 */ /* 0x000ea400080010ff */
[----:B--2---:R-:W-:Y:S05]  /*8b20*/  @!P0 BRA `(.L_x_173) ;  /* 0xfffffffc00f08947 */ /* 0x004fea000383ffff */
[----:B------:R-:W-:Y:S05]  /*8b30*/  BRA `(.L_x_174) ;  /* 0xffffffa800547947 */ /* 0x000fea000383ffff */
.L_x_63:
[----:B------:R-:W-:-:S07]  /*8b40*/  MOV R0, UR5 ;  /* 0x0000000500007c02 */ /* 0x000fce0008000f00 */
.L_x_175:
[----:B-1----:R1:W2:Y:S02]  /*8b50*/  SYNCS.PHASECHK.TRANS64.TRYWAIT P0, [R0+URZ], R3 ;  /* 0x00000003000075a7 */ /* 0x0022a400080011ff */
[----:B--2---:R-:W-:Y:S05]  /*8b60*/  @!P0 NANOSLEEP.SYNCS 0x989680 ;  /* 0x009896800000895d */ /* 0x004fea0003900000 */
[----:B------:R-:W2:Y:S02]  /*8b70*/  @!P0 SYNCS.PHASECHK.TRANS64 P0, [R0+URZ], R3 ;  /* 0x00000003000085a7 */ /* 0x000ea400080010ff */
[----:B--2---:R-:W-:Y:S05]  /*8b80*/  @!P0 BRA `(.L_x_175) ;  /* 0xfffffffc00f08947 */ /* 0x004fea000383ffff */
[----:B------:R-:W-:Y:S05]  /*8b90*/  BRA `(.L_x_176) ;  /* 0xffffffa800607947 */ /* 0x000fea000383ffff */
.L_x_64:
[----:B------:R-:W-:-:S07]  /*8ba0*/  MOV R0, UR5 ;  /* 0x0000000500007c02 */ /* 0x000fce0008000f00 */
.L_x_177:
[----:B-1----:R1:W2:Y:S02]  /*8bb0*/  SYNCS.PHASECHK.TRANS64.TRYWAIT P0, [R0+URZ], R3 ;  /* 0x00000003000075a7 */ /* 0x0022a400080011ff */
[----:B--2---:R-:W-:Y:S05]  /*8bc0*/  @!P0 NANOSLEEP.SYNCS 0x989680 ;  /* 0x009896800000895d */ /* 0x004fea0003900000 */
[----:B------:R-:W2:Y:S02]  /*8bd0*/  @!P0 SYNCS.PHASECHK.TRANS64 P0, [R0+URZ], R3 ;  /* 0x00000003000085a7 */ /* 0x000ea400080010ff */
[----:B--2---:R-:W-:Y:S05]  /*8be0*/  @!P0 BRA `(.L_x_177) ;  /* 0xfffffffc00f08947 */ /* 0x004fea000383ffff */
[----:B------:R-:W-:Y:S05]  /*8bf0*/  BRA `(.L_x_178) ;  /* 0xffffffa8006c7947 */ /* 0x000fea000383ffff */
.L_x_65:
[----:B------:R-:W-:-:S07]  /*8c00*/  MOV R0, UR5 ;  /* 0x0000000500007c02 */ /* 0x000fce0008000f00 */
.L_x_179:
[----:B-1----:R1:W2:Y:S02]  /*8c10*/  SYNCS.PHASECHK.TRANS64.TRYWAIT P0, [R0+URZ], R3 ;  /* 0x00000003000075a7 */ /* 0x0022a400080011ff */
[----:B--2---:R-:W-:Y:S05]  /*8c20*/  @!P0 NANOSLEEP.SYNCS 0x989680 ;  /* 0x009896800000895d */ /* 0x004fea0003900000 */
[----:B------:R-:W2:Y:S02]  /*8c30*/  @!P0 SYNCS.PHASECHK.TRANS64 P0, [R0+URZ], R3 ;  /* 0x00000003000085a7 */ /* 0x000ea400080010ff */
[----:B--2---:R-:W-:Y:S05]  /*8c40*/  @!P0 BRA `(.L_x_179) ;  /* 0xfffffffc00f08947 */ /* 0x004fea000383ffff */
[----:B------:R-:W-:Y:S05]  /*8c50*/  BRA `(.L_x_180) ;  /* 0xffffffa800787947 */ /* 0x000fea000383ffff */
.L_x_66:
[----:B------:R-:W-:-:S07]  /*8c60*/  MOV R0, UR5 ;  /* 0x0000000500007c02 */ /* 0x000fce0008000f00 */
.L_x_181:
[----:B-1----:R1:W2:Y:S02]  /*8c70*/  SYNCS.PHASECHK.TRANS64.TRYWAIT P0, [R0+URZ], R3 ;  /* 0x00000003000075a7 */ /* 0x0022a400080011ff */
[----:B--2---:R-:W-:Y:S05]  /*8c80*/  @!P0 NANOSLEEP.SYNCS 0x989680 ;  /* 0x009896800000895d */ /* 0x004fea0003900000 */
[----:B------:R-:W2:Y:S02]  /*8c90*/  @!P0 SYNCS.PHASECHK.TRANS64 P0, [R0+URZ], R3 ;  /* 0x00000003000085a7 */ /* 0x000ea400080010ff */
[----:B--2---:R-:W-:Y:S05]  /*8ca0*/  @!P0 BRA `(.L_x_181) ;  /* 0xfffffffc00f08947 */ /* 0x004fea000383ffff */
[----:B------:R-:W-:Y:S05]  /*8cb0*/  BRA `(.L_x_182) ;  /* 0xffffffa800847947 */ /* 0x000fea000383ffff */
.L_x_67:
[----:B------:R-:W-:-:S07]  /*8cc0*/  MOV R0, UR5 ;  /* 0x0000000500007c02 */ /* 0x000fce0008000f00 */
.L_x_183:
[----:B-1----:R1:W2:Y:S02]  /*8cd0*/  SYNCS.PHASECHK.TRANS64.TRYWAIT P0, [R0+URZ], R3 ;  /* 0x00000003000075a7 */ /* 0x0022a400080011ff */
[----:B--2---:R-:W-:Y:S05]  /*8ce0*/  @!P0 NANOSLEEP.SYNCS 0x989680 ;  /* 0x009896800000895d */ /* 0x004fea0003900000 */
[----:B------:R-:W2:Y:S02]  /*8cf0*/  @!P0 SYNCS.PHASECHK.TRANS64 P0, [R0+URZ], R3 ;  /* 0x00000003000085a7 */ /* 0x000ea400080010ff */
[----:B--2---:R-:W-:Y:S05]  /*8d00*/  @!P0 BRA `(.L_x_183) ;  /* 0xfffffffc00f08947 */ /* 0x004fea000383ffff */
[----:B------:R-:W-:Y:S05]  /*8d10*/  BRA `(.L_x_184) ;  /* 0xffffffa800907947 */ /* 0x000fea000383ffff */
.L_x_68:
[----:B------:R-:W-:-:S07]  /*8d20*/  MOV R0, UR5 ;  /* 0x0000000500007c02 */ /* 0x000fce0008000f00 */
.L_x_185:
[----:B-1----:R1:W2:Y:S02]  /*8d30*/  SYNCS.PHASECHK.TRANS64.TRYWAIT P0, [R0+URZ], R3 ;  /* 0x00000003000075a7 */ /* 0x0022a400080011ff */
[----:B--2---:R-:W-:Y:S05]  /*8d40*/  @!P0 NANOSLEEP.SYNCS 0x989680 ;  /* 0x009896800000895d */ /* 0x004fea0003900000 */
[----:B------:R-:W2:Y:S02]  /*8d50*/  @!P0 SYNCS.PHASECHK.TRANS64 P0, [R0+URZ], R3 ;  /* 0x00000003000085a7 */ /* 0x000ea400080010ff */
[----:B--2---:R-:W-:Y:S05]  /*8d60*/  @!P0 BRA `(.L_x_185) ;  /* 0xfffffffc00f08947 */ /* 0x004fea000383ffff */
[----:B------:R-:W-:Y:S05]  /*8d70*/  BRA `(.L_x_186) ;  /* 0xffffffa8009c7947 */ /* 0x000fea000383ffff */
.L_x_69:
[----:B------:R-:W-:-:S07]  /*8d80*/  MOV R0, UR5 ;  /* 0x0000000500007c02 */ /* 0x000fce0008000f00 */
.L_x_187:
[----:B-1----:R1:W2:Y:S02]  /*8d90*/  SYNCS.PHASECHK.TRANS64.TRYWAIT P0, [R0+URZ], R3 ;  /* 0x00000003000075a7 */ /* 0x0022a400080011ff */
[----:B--2---:R-:W-:Y:S05]  /*8da0*/  @!P0 NANOSLEEP.SYNCS 0x989680 ;  /* 0x009896800000895d */ /* 0x004fea0003900000 */
[----:B------:R-:W2:Y:S02]  /*8db0*/  @!P0 SYNCS.PHASECHK.TRANS64 P0, [R0+URZ], R3 ;  /* 0x00000003000085a7 */ /* 0x000ea400080010ff */
[----:B--2---:R-:W-:Y:S05]  /*8dc0*/  @!P0 BRA `(.L_x_187) ;  /* 0xfffffffc00f08947 */ /* 0x004fea000383ffff */
[----:B------:R-:W-:Y:S05]  /*8dd0*/  BRA `(.L_x_188) ;  /* 0xffffffa800a87947 */ /* 0x000fea000383ffff */
.L_x_70:
[----:B------:R-:W-:-:S07]  /*8de0*/  MOV R0, UR5 ;  /* 0x0000000500007c02 */ /* 0x000fce0008000f00 */
.L_x_189:
[----:B-1----:R1:W2:Y:S02]  /*8df0*/  SYNCS.PHASECHK.TRANS64.TRYWAIT P0, [R0+URZ], R3 ;  /* 0x00000003000075a7 */ /* 0x0022a400080011ff */
[----:B--2---:R-:W-:Y:S05]  /*8e00*/  @!P0 NANOSLEEP.SYNCS 0x989680 ;  /* 0x009896800000895d */ /* 0x004fea0003900000 */
[----:B------:R-:W2:Y:S02]  /*8e10*/  @!P0 SYNCS.PHASECHK.TRANS64 P0, [R0+URZ], R3 ;  /* 0x00000003000085a7 */ /* 0x000ea400080010ff */
[----:B--2---:R-:W-:Y:S05]  /*8e20*/  @!P0 BRA `(.L_x_189) ;  /* 0xfffffffc00f08947 */ /* 0x004fea000383ffff */
[----:B------:R-:W-:Y:S05]  /*8e30*/  BRA `(.L_x_190) ;  /* 0xffffffa800b47947 */ /* 0x000fea000383ffff */
.L_x_71:
[----:B------:R-:W-:-:S07]  /*8e40*/  MOV R0, UR5 ;  /* 0x0000000500007c02 */ /* 0x000fce0008000f00 */
.L_x_191:
[----:B-1----:R1:W2:Y:S02]  /*8e50*/  SYNCS.PHASECHK.TRANS64.TRYWAIT P0, [R0+URZ], R3 ;  /* 0x00000003000075a7 */ /* 0x0022a400080011ff */
[----:B--2---:R-:W-:Y:S05]  /*8e60*/  @!P0 NANOSLEEP.SYNCS 0x989680 ;  /* 0x009896800000895d */ /* 0x004fea0003900000 */
[----:B------:R-:W2:Y:S02]  /*8e70*/  @!P0 SYNCS.PHASECHK.TRANS64 P0, [R0+URZ], R3 ;  /* 0x00000003000085a7 */ /* 0x000ea400080010ff */
[----:B--2---:R-:W-:Y:S05]  /*8e80*/  @!P0 BRA `(.L_x_191) ;  /* 0xfffffffc00f08947 */ /* 0x004fea000383ffff */
[----:B------:R-:W-:Y:S05]  /*8e90*/  BRA `(.L_x_192) ;  /* 0xffffffa800c07947 */ /* 0x000fea000383ffff */
.L_x_72:
[----:B------:R-:W-:-:S07]  /*8ea0*/  MOV R0, UR5 ;  /* 0x0000000500007c02 */ /* 0x000fce0008000f00 */
.L_x_193:
[----:B-1----:R1:W2:Y:S02]  /*8eb0*/  SYNCS.PHASECHK.TRANS64.TRYWAIT P0, [R0+URZ], R3 ;  /* 0x00000003000075a7 */ /* 0x0022a400080011ff */
[----:B--2---:R-:W-:Y:S05]  /*8ec0*/  @!P0 NANOSLEEP.SYNCS 0x989680 ;  /* 0x009896800000895d */ /* 0x004fea0003900000 */
[----:B------:R-:W2:Y:S02]  /*8ed0*/  @!P0 SYNCS.PHASECHK.TRANS64 P0, [R0+URZ], R3 ;  /* 0x00000003000085a7 */ /* 0x000ea400080010ff */
[----:B--2---:R-:W-:Y:S05]  /*8ee0*/  @!P0 BRA `(.L_x_193) ;  /* 0xfffffffc00f08947 */ /* 0x004fea000383ffff */
[----:B------:R-:W-:Y:S05]  /*8ef0*/  BRA `(.L_x_194) ;  /* 0xffffffa800cc7947 */ /* 0x000fea000383ffff */
.L_x_73:
[----:B------:R-:W-:-:S07]  /*8f00*/  MOV R0, UR5 ;  /* 0x0000000500007c02 */ /* 0x000fce0008000f00 */
.L_x_195:
[----:B-1----:R1:W2:Y:S02]  /*8f10*/  SYNCS.PHASECHK.TRANS64.TRYWAIT P0, [R0+URZ], R3 ;  /* 0x00000003000075a7 */ /* 0x0022a400080011ff */
[----:B--2---:R-:W-:Y:S05]  /*8f20*/  @!P0 NANOSLEEP.SYNCS 0x989680 ;  /* 0x009896800000895d */ /* 0x004fea0003900000 */
[----:B------:R-:W2:Y:S02]  /*8f30*/  @!P0 SYNCS.PHASECHK.TRANS64 P0, [R0+URZ], R3 ;  /* 0x00000003000085a7 */ /* 0x000ea400080010ff */
[----:B--2---:R-:W-:Y:S05]  /*8f40*/  @!P0 BRA `(.L_x_195) ;  /* 0xfffffffc00f08947 */ /* 0x004fea000383ffff */
[----:B------:R-:W-:Y:S05]  /*8f50*/  BRA `(.L_x_196) ;  /* 0xffffffa800d87947 */ /* 0x000fea000383ffff */
.L_x_74:
[----:B------:R-:W-:-:S07]  /*8f60*/  MOV R0, UR5 ;  /* 0x0000000500007c02 */ /* 0x000fce0008000f00 */
.L_x_197:
[----:B-1----:R1:W2:Y:S02]  /*8f70*/  SYNCS.PHASECHK.TRANS64.TRYWAIT P0, [R0+URZ], R3 ;  /* 0x00000003000075a7 */ /* 0x0022a400080011ff */
[----:B--2---:R-:W-:Y:S05]  /*8f80*/  @!P0 NANOSLEEP.SYNCS 0x989680 ;  /* 0x009896800000895d */ /* 0x004fea0003900000 */
[----:B------:R-:W2:Y:S02]  /*8f90*/  @!P0 SYNCS.PHASECHK.TRANS64 P0, [R0+URZ], R3 ;  /* 0x00000003000085a7 */ /* 0x000ea400080010ff */
[----:B--2---:R-:W-:Y:S05]  /*8fa0*/  @!P0 BRA `(.L_x_197) ;  /* 0xfffffffc00f08947 */ /* 0x004fea000383ffff */
[----:B------:R-:W-:Y:S05]  /*8fb0*/  BRA `(.L_x_198) ;  /* 0xffffffa800e47947 */ /* 0x000fea000383ffff */
.L_x_75:
[----:B------:R-:W-:-:S07]  /*8fc0*/  MOV R0, UR5 ;  /* 0x0000000500007c02 */ /* 0x000fce0008000f00 */
.L_x_199:
[----:B-1----:R1:W2:Y:S02]  /*8fd0*/  SYNCS.PHASECHK.TRANS64.TRYWAIT P0, [R0+URZ], R3 ;  /* 0x00000003000075a7 */ /* 0x0022a400080011ff */
[----:B--2---:R-:W-:Y:S05]  /*8fe0*/  @!P0 NANOSLEEP.SYNCS 0x989680 ;  /* 0x009896800000895d */ /* 0x004fea0003900000 */
[----:B------:R-:W2:Y:S02]  /*8ff0*/  @!P0 SYNCS.PHASECHK.TRANS64 P0, [R0+URZ], R3 ;  /* 0x00000003000085a7 */ /* 0x000ea400080010ff */
[----:B--2---:R-:W-:Y:S05]  /*9000*/  @!P0 BRA `(.L_x_199) ;  /* 0xfffffffc00f08947 */ /* 0x004fea000383ffff */
[----:B------:R-:W-:Y:S05]  /*9010*/  BRA `(.L_x_200) ;  /* 0xffffffa800f07947 */ /* 0x000fea000383ffff */
.L_x_76:
[----:B------:R-:W-:-:S07]  /*9020*/  MOV R0, UR5 ;  /* 0x0000000500007c02 */ /* 0x000fce0008000f00 */
.L_x_201:
[----:B-1----:R1:W2:Y:S02]  /*9030*/  SYNCS.PHASECHK.TRANS64.TRYWAIT P0, [R0+URZ], R3 ;  /* 0x00000003000075a7 */ /* 0x0022a400080011ff */
[----:B--2---:R-:W-:Y:S05]  /*9040*/  @!P0 NANOSLEEP.SYNCS 0x989680 ;  /* 0x009896800000895d */ /* 0x004fea0003900000 */
[----:B------:R-:W2:Y:S02]  /*9050*/  @!P0 SYNCS.PHASECHK.TRANS64 P0, [R0+URZ], R3 ;  /* 0x00000003000085a7 */ /* 0x000ea400080010ff */
[----:B--2---:R-:W-:Y:S05]  /*9060*/  @!P0 BRA `(.L_x_201) ;  /* 0xfffffffc00f08947 */ /* 0x004fea000383ffff */
[----:B------:R-:W-:Y:S05]  /*9070*/  BRA `(.L_x_202) ;  /* 0xffffffa800fc7947 */ /* 0x000fea000383ffff */
.L_x_79:
[----:B-1----:R1:W2:Y:S02]  /*9080*/  SYNCS.PHASECHK.TRANS64.TRYWAIT P0, [R2+URZ+0x2a0], R4 ;  /* 0x0002a004020075a7 */ /* 0x0022a400080011ff */
[----:B--2---:R-:W-:Y:S05]  /*9090*/  @!P0 NANOSLEEP.SYNCS 0x989680 ;  /* 0x009896800000895d */ /* 0x004fea0003900000 */
[----:B------:R-:W2:Y:S02]  /*90a0*/  @!P0 SYNCS.PHASECHK.TRANS64 P0, [R2+URZ+0x2a0], R4 ;  /* 0x0002a004020085a7 */ /* 0x000ea400080010ff */
[----:B--2---:R-:W-:Y:S05]  /*90b0*/  @!P0 BRA `(.L_x_79) ;  /* 0xfffffffc00f08947 */ /* 0x004fea000383ffff */
[----:B------:R-:W-:Y:S05]  /*90c0*/  BRA `(.L_x_203) ;  /* 0xffffffac00587947 */ /* 0x000fea000383ffff */
.L_x_80:
[----:B------:R-:W-:-:S07]  /*90d0*/  MOV R2, UR4 ;  /* 0x0000000400027c02 */ /* 0x000fce0008000f00 */
.L_x_204:
[----:B-1----:R1:W2:Y:S02]  /*90e0*/  SYNCS.PHASECHK.TRANS64.TRYWAIT P0, [R2+URZ+0x250], R5 ;  /* 0x00025005020075a7 */ /* 0x0022a400080011ff */
[----:B--2---:R-:W-:Y:S05]  /*90f0*/  @!P0 NANOSLEEP.SYNCS 0x989680 ;  /* 0x009896800000895d */ /* 0x004fea0003900000 */
[----:B------:R-:W2:Y:S02]  /*9100*/  @!P0 SYNCS.PHASECHK.TRANS64 P0, [R2+URZ+0x250], R5 ;  /* 0x00025005020085a7 */ /* 0x000ea400080010ff */
[----:B--2---:R-:W-:Y:S05]  /*9110*/  @!P0 BRA `(.L_x_204) ;  /* 0xfffffffc00f08947 */ /* 0x004fea000383ffff */
[----:B------:R-:W-:Y:S05]  /*9120*/  BRA `(.L_x_205) ;  /* 0xffffffac00687947 */ /* 0x000fea000383ffff */
.L_x_81:
[----:B-1----:R1:W2:Y:S02]  /*9130*/  SYNCS.PHASECHK.TRANS64.TRYWAIT P1, [R2+URZ+0x240], R4 ;  /* 0x00024004020075a7 */ /* 0x0022a400080211ff */
[----:B--2---:R-:W-:Y:S05]  /*9140*/  @!P1 NANOSLEEP.SYNCS 0x989680 ;  /* 0x009896800000995d */ /* 0x004fea0003900000 */
[----:B------:R-:W2:Y:S02]  /*9150*/  @!P1 SYNCS.PHASECHK.TRANS64 P1, [R2+URZ+0x240], R4 ;  /* 0x00024004020095a7 */ /* 0x000ea400080210ff */
[----:B--2---:R-:W-:Y:S05]  /*9160*/  @!P1 BRA `(.L_x_81) ;  /* 0xfffffffc00f09947 */ /* 0x004fea000383ffff */
[----:B------:R-:W-:Y:S05]  /*9170*/  BRA `(.L_x_206) ;  /* 0xffffffac00987947 */ /* 0x000fea000383ffff */
.L_x_84:
[----:B------:R-:W-:-:S07]  /*9180*/  MOV R0, UR4 ;  /* 0x0000000400007c02 */ /* 0x000fce0008000f00 */
.L_x_207:
[----:B-1----:R1:W2:Y:S02]  /*9190*/  SYNCS.PHASECHK.TRANS64.TRYWAIT P0, [R0+URZ+0x250], R2 ;  /* 0x00025002000075a7 */ /* 0x0022a400080011ff */
[----:B--2---:R-:W-:Y:S05]  /*91a0*/  @!P0 NANOSLEEP.SYNCS 0x989680 ;  /* 0x009896800000895d */ /* 0x004fea0003900000 */
[----:B------:R-:W2:Y:S02]  /*91b0*/  @!P0 SYNCS.PHASECHK.TRANS64 P0, [R0+URZ+0x250], R2 ;  /* 0x00025002000085a7 */ /* 0x000ea400080010ff */
[----:B--2---:R-:W-:Y:S05]  /*91c0*/  @!P0 BRA `(.L_x_207) ;  /* 0xfffffffc00f08947 */ /* 0x004fea000383ffff */
[----:B------:R-:W-:Y:S05]  /*91d0*/  BRA `(.L_x_83) ;  /* 0xffffffac00ec7947 */ /* 0x000fea000383ffff */
.L_x_91:
[----:B-1----:R1:W2:Y:S02]  /*91e0*/  SYNCS.PHASECHK.TRANS64.TRYWAIT P1, [R0+URZ+0x240], R2 ;  /* 0x00024002000075a7 */ /* 0x0022a400080211ff */
[----:B--2---:R-:W-:Y:S05]  /*91f0*/  @!P1 NANOSLEEP.SYNCS 0x989680 ;  /* 0x009896800000995d */ /* 0x004fea0003900000 */
[----:B------:R-:W2:Y:S02]  /*9200*/  @!P1 SYNCS.PHASECHK.TRANS64 P1, [R0+URZ+0x240], R2 ;  /* 0x00024002000095a7 */ /* 0x000ea400080210ff */
[----:B--2---:R-:W-:Y:S05]  /*9210*/  @!P1 BRA `(.L_x_91) ;  /* 0xfffffffc00f09947 */ /* 0x004fea000383ffff */
[----:B------:R-:W-:Y:S05]  /*9220*/  BRA `(.L_x_208) ;  /* 0xffffffb400487947 */ /* 0x000fea000383ffff */
.L_x_92:
[----:B------:R-:W-:-:S07]  /*9230*/  MOV R2, UR18 ;  /* 0x0000001200027c02 */ /* 0x000fce0008000f00 */
.L_x_209:
[----:B-1----:R1:W2:Y:S02]  /*9240*/  SYNCS.PHASECHK.TRANS64.TRYWAIT P0, [R2+URZ+0x280], R0 ;  /* 0x00028000020075a7 */ /* 0x0022a400080011ff */
[----:B--2---:R-:W-:Y:S05]  /*9250*/  @!P0 NANOSLEEP.SYNCS 0x989680 ;  /* 0x009896800000895d */ /* 0x004fea0003900000 */
[----:B------:R-:W2:Y:S02]  /*9260*/  @!P0 SYNCS.PHASECHK.TRANS64 P0, [R2+URZ+0x280], R0 ;  /* 0x00028000020085a7 */ /* 0x000ea400080010ff */
[----:B--2---:R-:W-:Y:S05]  /*9270*/  @!P0 BRA `(.L_x_209) ;  /* 0xfffffffc00f08947 */ /* 0x004fea000383ffff */
[----:B------:R-:W-:Y:S05]  /*9280*/  BRA `(.L_x_210) ;  /* 0xffffffb4007c7947 */ /* 0x000fea000383ffff */
.L_x_95:
[----:B------:R-:W-:Y:S07]  /*9290*/  MOV R0, UR6 ;  /* 0x0000000600007c02 */ /* 0x000fee0008000f00 */
.L_x_211:
[----:B-1----:R1:W2:Y:S02]  /*92a0*/  SYNCS.PHASECHK.TRANS64.TRYWAIT P0, [R0+URZ], R2 ;  /* 0x00000002000075a7 */ /* 0x0022a400080011ff */
[----:B--2---:R-:W-:Y:S05]  /*92b0*/  @!P0 NANOSLEEP.SYNCS 0x989680 ;  /* 0x009896800000895d */ /* 0x004fea0003900000 */
[----:B------:R-:W2:Y:S02]  /*92c0*/  @!P0 SYNCS.PHASECHK.TRANS64 P0, [R0+URZ], R2 ;  /* 0x00000002000085a7 */ /* 0x000ea400080010ff */
[----:B--2---:R-:W-:Y:S05]  /*92d0*/  @!P0 BRA `(.L_x_211) ;  /* 0xfffffffc00f08947 */ /* 0x004fea000383ffff */
[----:B------:R-:W-:Y:S05]  /*92e0*/  BRA `(.L_x_94) ;  /* 0xffffffb4009c7947 */ /* 0x000fea000383ffff */
.L_x_98:
[----:B------:R-:W-:-:S07]  /*92f0*/  MOV R0, UR4 ;  /* 0x0000000400007c02 */ /* 0x000fce0008000f00 */
.L_x_212:
[----:B--2---:R2:W4:Y:S02]  /*9300*/  SYNCS.PHASECHK.TRANS64.TRYWAIT P0, [R0+URZ], R2 ;  /* 0x00000002000075a7 */ /* 0x00452400080011ff */
[----:B----4-:R-:W-:Y:S05]  /*9310*/  @!P0 NANOSLEEP.SYNCS 0x989680 ;  /* 0x009896800000895d */ /* 0x010fea0003900000 */
[----:B------:R-:W4:Y:S02]  /*9320*/  @!P0 SYNCS.PHASECHK.TRANS64 P0, [R0+URZ], R2 ;  /* 0x00000002000085a7 */ /* 0x000f2400080010ff */
[----:B----4-:R-:W-:Y:S05]  /*9330*/  @!P0 BRA `(.L_x_212) ;  /* 0xfffffffc00f08947 */ /* 0x010fea000383ffff */
[----:B------:R-:W-:Y:S05]  /*9340*/  BRA `(.L_x_213) ;  /* 0xffffffb8003c7947 */ /* 0x000fea000383ffff */
.L_x_99:
[----:B------:R-:W-:-:S07]  /*9350*/  MOV R0, UR5 ;  /* 0x0000000500007c02 */ /* 0x000fce0008000f00 */
.L_x_214:
[----:B-1----:R1:W2:Y:S02]  /*9360*/  SYNCS.PHASECHK.TRANS64.TRYWAIT P0, [R0+URZ], R3 ;  /* 0x00000003000075a7 */ /* 0x0022a400080011ff */
[----:B--2---:R-:W-:Y:S05]  /*9370*/  @!P0 NANOSLEEP.SYNCS 0x989680 ;  /* 0x009896800000895d */ /* 0x004fea0003900000 */
[----:B------:R-:W2:Y:S02]  /*9380*/  @!P0 SYNCS.PHASECHK.TRANS64 P0, [R0+URZ], R3 ;  /* 0x00000003000085a7 */ /* 0x000ea400080010ff */
[----:B--2---:R-:W-:Y:S05]  /*9390*/  @!P0 BRA `(.L_x_214) ;  /* 0xfffffffc00f08947 */ /* 0x004fea000383ffff */
[----:B------:R-:W-:Y:S05]  /*93a0*/  BRA `(.L_x_215) ;  /* 0xffffffb800487947 */ /* 0x000fea000383ffff */
.L_x_100:
[----:B------:R-:W-:-:S07]  /*93b0*/  MOV R0, UR5 ;  /* 0x0000000500007c02 */ /* 0x000fce0008000f00 */
.L_x_216:
[----:B-1----:R1:W2:Y:S02]  /*93c0*/  SYNCS.PHASECHK.TRANS64.TRYWAIT P0, [R0+URZ], R3 ;  /* 0x00000003000075a7 */ /* 0x0022a400080011ff */
[----:B--2---:R-:W-:Y:S05]  /*93d0*/  @!P0 NANOSLEEP.SYNCS 0x989680 ;  /* 0x009896800000895d */ /* 0x004fea0003900000 */
[----:B------:R-:W2:Y:S02]  /*93e0*/  @!P0 SYNCS.PHASECHK.TRANS64 P0, [R0+URZ], R3 ;  /* 0x00000003000085a7 */ /* 0x000ea400080010ff */
[----:B--2---:R-:W-:Y:S05]  /*93f0*/  @!P0 BRA `(.L_x_216) ;  /* 0xfffffffc00f08947 */ /* 0x004fea000383ffff */
[----:B------:R-:W-:Y:S05]  /*9400*/  BRA `(.L_x_217) ;  /* 0xffffffb800547947 */ /* 0x000fea000383ffff */
.L_x_101:
[----:B-1----:R-:W-:-:S07]  /*9410*/  MOV R0, UR4 ;  /* 0x0000000400007c02 */ /* 0x002fce0008000f00 */
.L_x_218:
[----:B-1----:R1:W2:Y:S02]  /*9420*/  SYNCS.PHASECHK.TRANS64.TRYWAIT P0, [R0+URZ], R2 ;  /* 0x00000002000075a7 */ /* 0x0022a400080011ff */
[----:B--2---:R-:W-:Y:S05]  /*9430*/  @!P0 NANOSLEEP.SYNCS 0x989680 ;  /* 0x009896800000895d */ /* 0x004fea0003900000 */
[----:B------:R-:W2:Y:S02]  /*9440*/  @!P0 SYNCS.PHASECHK.TRANS64 P0, [R0+URZ], R2 ;  /* 0x00000002000085a7 */ /* 0x000ea400080010ff */
[----:B--2---:R-:W-:Y:S05]  /*9450*/  @!P0 BRA `(.L_x_218) ;  /* 0xfffffffc00f08947 */ /* 0x004fea000383ffff */
[----:B------:R-:W-:Y:S05]  /*9460*/  BRA `(.L_x_219) ;  /* 0xffffffb800607947 */ /* 0x000fea000383ffff */
.L_x_106:
[----:B--2---:R2:W3:Y:S02]  /*9470*/  SYNCS.PHASECHK.TRANS64.TRYWAIT P0, [R7+URZ+0x240], R0 ;  /* 0x00024000070075a7 */ /* 0x0044e400080011ff */
[----:B---3--:R-:W-:Y:S05]  /*9480*/  @!P0 NANOSLEEP.SYNCS 0x989680 ;  /* 0x009896800000895d */ /* 0x008fea0003900000 */
[----:B------:R-:W3:Y:S02]  /*9490*/  @!P0 SYNCS.PHASECHK.TRANS64 P0, [R7+URZ+0x240], R0 ;  /* 0x00024000070085a7 */ /* 0x000ee400080010ff */
[----:B---3--:R-:W-:Y:S05]  /*94a0*/  @!P0 BRA `(.L_x_106) ;  /* 0xfffffffc00f08947 */ /* 0x008fea000383ffff */
[----:B------:R-:W-:Y:S05]  /*94b0*/  BRA `(.L_x_220) ;  /* 0xffffffbc00747947 */ /* 0x000fea000383ffff */
.L_x_109:
[----:B-1----:R-:W-:Y:S07]  /*94c0*/  MOV R0, UR17 ;  /* 0x0000001100007c02 */ /* 0x002fee0008000f00 */
.L_x_221:
[----:B-1----:R1:W2:Y:S02]  /*94d0*/  SYNCS.PHASECHK.TRANS64.TRYWAIT P2, [R0+URZ+0x238], R7 ;  /* 0x00023807000075a7 */ /* 0x0022a400080411ff */
[----:B--2---:R-:W-:Y:S05]  /*94e0*/  @!P2 NANOSLEEP.SYNCS 0x989680 ;  /* 0x009896800000a95d */ /* 0x004fea0003900000 */
[----:B------:R-:W2:Y:S02]  /*94f0*/  @!P2 SYNCS.PHASECHK.TRANS64 P2, [R0+URZ+0x238], R7 ;  /* 0x000238070000a5a7 */ /* 0x000ea400080410ff */
[----:B--2---:R-:W-:Y:S05]  /*9500*/  @!P2 BRA `(.L_x_221) ;  /* 0xfffffffc00f0a947 */ /* 0x004fea000383ffff */
[----:B------:R-:W-:Y:S05]  /*9510*/  BRA `(.L_x_108) ;  /* 0xffffffc000d47947 */ /* 0x000fea000383ffff */
.L_x_112:
[----:B-1----:R-:W-:Y:S07]  /*9520*/  MOV R0, UR17 ;  /* 0x0000001100007c02 */ /* 0x002fee0008000f00 */
.L_x_222:
[----:B-1----:R1:W2:Y:S02]  /*9530*/  SYNCS.PHASECHK.TRANS64.TRYWAIT P0, [R0+URZ+0x228], R6 ;  /* 0x00022806000075a7 */ /* 0x0022a400080011ff */
[----:B--2---:R-:W-:Y:S05]  /*9540*/  @!P0 NANOSLEEP.SYNCS 0x989680 ;  /* 0x009896800000895d */ /* 0x004fea0003900000 */
[----:B------:R-:W2:Y:S02]  /*9550*/  @!P0 SYNCS.PHASECHK.TRANS64 P0, [R0+URZ+0x228], R6 ;  /* 0x00022806000085a7 */ /* 0x000ea400080010ff */
[----:B--2---:R-:W-:Y:S05]  /*9560*/  @!P0 BRA `(.L_x_222) ;  /* 0xfffffffc00f08947 */ /* 0x004fea000383ffff */
[----:B------:R-:W-:Y:S05]  /*9570*/  BRA `(.L_x_223) ;  /* 0xffffffc400247947 */ /* 0x000fea000383ffff */
.L_x_115:
[----:B---3--:R3:W4:Y:S02]  /*9580*/  SYNCS.PHASECHK.TRANS64.TRYWAIT P0, [R3+URZ+0x240], R0 ;  /* 0x00024000030075a7 */ /* 0x00872400080011ff */
[----:B----4-:R-:W-:Y:S05]  /*9590*/  @!P0 NANOSLEEP.SYNCS 0x989680 ;  /* 0x009896800000895d */ /* 0x010fea0003900000 */
[----:B------:R-:W4:Y:S02]  /*95a0*/  @!P0 SYNCS.PHASECHK.TRANS64 P0, [R3+URZ+0x240], R0 ;  /* 0x00024000030085a7 */ /* 0x000f2400080010ff */
[----:B----4-:R-:W-:Y:S05]  /*95b0*/  @!P0 BRA `(.L_x_115) ;  /* 0xfffffffc00f08947 */ /* 0x010fea000383ffff */
[----:B------:R-:W-:Y:S05]  /*95c0*/  BRA `(.L_x_224) ;  /* 0xffffffc800647947 */ /* 0x000fea000383ffff */
.L_x_126:
[----:B-1----:R-:W-:Y:S04]  /*95d0*/  MOV R0, UR44 ;  /* 0x0000002c00007c02 */ /* 0x002fe80008000f00 */
[----:B------:R1:W2:Y:S03]  /*95e0*/  SYNCS.PHASECHK.TRANS64.TRYWAIT P1, [R0+URZ+0x220], R3 ;  /* 0x00022003000075a7 */ /* 0x0002a600080211ff */
[----:B--2---:R-:W-:Y:S05]  /*95f0*/  @!P1 NANOSLEEP.SYNCS 0x989680 ;  /* 0x009896800000995d */ /* 0x004fea0003900000 */
[----:B------:R-:W2:Y:S02]  /*9600*/  @!P1 SYNCS.PHASECHK.TRANS64 P1, [R0+URZ+0x220], R3 ;  /* 0x00022003000095a7 */ /* 0x000ea400080210ff */
[----:B--2---:R-:W-:Y:S05]  /*9610*/  @!P1 BRA `(.L_x_126) ;  /* 0xfffffffc00ec9947 */ /* 0x004fea000383ffff */
[----:B------:R-:W-:Y:S05]  /*9620*/  BRA `(.L_x_125) ;  /* 0xffffffd400bc7947 */ /* 0x000fea000383ffff */
.L_x_128:
[----:B------:R1:W1:Y:S02]  /*9630*/  SYNCS.PHASECHK.TRANS64.TRYWAIT P1, [R22+URZ+0x260], R4 ;  /* 0x00026004160075a7 */ /* 0x00026400080211ff */
[----:B-1----:R-:W-:Y:S05]  /*9640*/  @!P1 NANOSLEEP.SYNCS 0x989680 ;  /* 0x009896800000995d */ /* 0x002fea0003900000 */
[----:B------:R-:W1:Y:S02]  /*9650*/  @!P1 SYNCS.PHASECHK.TRANS64 P1, [R22+URZ+0x260], R4 ;  /* 0x00026004160095a7 */ /* 0x000e6400080210ff */
[----:B-1----:R-:W-:Y:S05]  /*9660*/  @!P1 BRA `(.L_x_128) ;  /* 0xfffffffc00f09947 */ /* 0x002fea000383ffff */
[----:B------:R-:W-:Y:S05]  /*9670*/  BRA `(.L_x_127) ;  /* 0xffffffd800007947 */ /* 0x000fea000383ffff */
        .weak           $__internal_0_$__cuda_sm10x_tcgen05_guardrail_trap_col_being_dealloced_not_returned_by_alloc
        .type           $__internal_0_$__cuda_sm10x_tcgen05_guardrail_trap_col_being_dealloced_not_returned_by_alloc,@function
        .size           $__internal_0_$__cuda_sm10x_tcgen05_guardrail_trap_col_being_dealloced_not_returned_by_alloc,($__internal_1_$__cuda_sm10x_tcgen05_guardrail_trap_phase_invalid_during_alloc - $__internal_0_$__cuda_sm10x_tcgen05_guardrail_trap_col_being_dealloced_not_returned_by_alloc)
$__internal_0_$__cuda_sm10x_tcgen05_guardrail_trap_col_being_dealloced_not_returned_by_alloc:
[----:B------:R-:W-:Y:S05]  /*9680*/  BPT.TRAP 0x1 ;  /* 0x000000040000795c */ /* 0x000fea0000300000 */
[----:B------:R-:W-:-:S04]  /*9690*/  HFMA2 R3, -RZ, RZ, 0, 0 ;  /* 0x00000000ff037431 */ /* 0x000fc800000001ff */
[----:B------:R-:W-:Y:S05]  /*96a0*/  RET.REL.NODEC R2 `(_ZN7cutlass13device_kernelINS_4gemm6kernel13GemmUniversalIN4cute5tupleIJiiiiEEENS1_10collective13CollectiveMmaINS1_35MainloopSm100TmaUmmaWarpSpecializedILi34ELi2ELi4ENS5_IJNS4_1CILi1EEENSA_ILi2EEESB_EEEEENS5_IJNSA_ILi128EEENSA_ILi64EEENSA_ILi32EEEEEENS_12float_e5m2_tENS5_IJlSB_lEEESJ_SK_NS4_8TiledMMAINS4_8MMA_AtomIJNS4_10MMA_TraitsINS4_19SM100_MMA_F8F6F4_SSEJSJ_SJ_fSF_SG_NS4_17integral_constantINS4_4UMMA5MajorELSR_0EEESS_NSP_INSQ_7ScaleInELST_0EEESU_EEEEEENS4_6LayoutINS5_IJSB_SB_SB_EEENS5_IJNSA_ILi0EEESZ_SZ_EEEEENS5_IJNS4_10UnderscoreES12_S12_EEEEENS4_23SM90_TMA_LOAD_MULTICASTENS4_14ComposedLayoutINS4_7SwizzleILi1ELi4ELi3EEENS4_18smem_ptr_flag_bitsILi8EEENSX_INS5_IJNSA_ILi8EEESH_EEENS5_IJSH_SB_EEEEEEEvNS4_8identityENS4_13SM90_TMA_LOADES1F_vS1G_EENS_8epilogue10collective18CollectiveEpilogueINS1J_23Sm100TmaWarpSpecializedILi1ELi1ELi64ELb0ELb0EEEJSI_NS5_IJNSX_ISF_SB_EENSX_ISG_SB_EEEEESJ_SK_SJ_SK_NS1J_6fusion15FusionCallbacksIS1N_NS1R_17LinearCombinationISJ_fSJ_fLNS_15FloatRoundStyleE2EEESI_S1Q_JEEENS4_5SM1004TMEM4LOAD26SM100_TMEM_LOAD_32dp32b64xES1H_NS16_INS17_ILi2ELi4ELi3EEES1A_NSX_INS5_IJS1B_SG_EEENS5_IJSG_SB_EEEEEEENS4_39AutoVectorizingCopyWithAssumedAlignmentILi128EEENS4_14SM90_TMA_STOREES25_S27_S27_EEEvvEEEEvNT_6ParamsE) ;  /* 0xffffff6802547950 */ /* 0x000fea0003c3ffff */
        .weak           $__internal_1_$__cuda_sm10x_tcgen05_guardrail_trap_phase_invalid_during_alloc
        .type           $__internal_1_$__cuda_sm10x_tcgen05_guardrail_trap_phase_invalid_during_alloc,@function
        .size           $__internal_1_$__cuda_sm10x_tcgen05_guardrail_trap_phase_invalid_during_alloc,($__internal_2_$__cuda_sm10x_tcgen05_guardrail_trap_unallocated_columns_being_dealloced - $__internal_1_$__cuda_sm10x_tcgen05_guardrail_trap_phase_invalid_during_alloc)
$__internal_1_$__cuda_sm10x_tcgen05_guardrail_trap_phase_invalid_during_alloc:
[----:B------:R-:W-:Y:S05]  /*96b0*/  BPT.TRAP 0x1 ;  /* 0x000000040000795c */ /* 0x000fea0000300000 */
[----:B------:R-:W-:-:S04]  /*96c0*/  MOV R5, 0x0 ;  /* 0x0000000000057802 */ /* 0x000fc80000000f00 */
[----:B------:R-:W-:Y:S05]  /*96d0*/  RET.REL.NODEC R4 `(_ZN7cutlass13device_kernelINS_4gemm6kernel13GemmUniversalIN4cute5tupleIJiiiiEEENS1_10collective13CollectiveMmaINS1_35MainloopSm100TmaUmmaWarpSpecializedILi34ELi2ELi4ENS5_IJNS4_1CILi1EEENSA_ILi2EEESB_EEEEENS5_IJNSA_ILi128EEENSA_ILi64EEENSA_ILi32EEEEEENS_12float_e5m2_tENS5_IJlSB_lEEESJ_SK_NS4_8TiledMMAINS4_8MMA_AtomIJNS4_10MMA_TraitsINS4_19SM100_MMA_F8F6F4_SSEJSJ_SJ_fSF_SG_NS4_17integral_constantINS4_4UMMA5MajorELSR_0EEESS_NSP_INSQ_7ScaleInELST_0EEESU_EEEEEENS4_6LayoutINS5_IJSB_SB_SB_EEENS5_IJNSA_ILi0EEESZ_SZ_EEEEENS5_IJNS4_10UnderscoreES12_S12_EEEEENS4_23SM90_TMA_LOAD_MULTICASTENS4_14ComposedLayoutINS4_7SwizzleILi1ELi4ELi3EEENS4_18smem_ptr_flag_bitsILi8EEENSX_INS5_IJNSA_ILi8EEESH_EEENS5_IJSH_SB_EEEEEEEvNS4_8identityENS4_13SM90_TMA_LOADES1F_vS1G_EENS_8epilogue10collective18CollectiveEpilogueINS1J_23Sm100TmaWarpSpecializedILi1ELi1ELi64ELb0ELb0EEEJSI_NS5_IJNSX_ISF_SB_EENSX_ISG_SB_EEEEESJ_SK_SJ_SK_NS1J_6fusion15FusionCallbacksIS1N_NS1R_17LinearCombinationISJ_fSJ_fLNS_15FloatRoundStyleE2EEESI_S1Q_JEEENS4_5SM1004TMEM4LOAD26SM100_TMEM_LOAD_32dp32b64xES1H_NS16_INS17_ILi2ELi4ELi3EEES1A_NSX_INS5_IJS1B_SG_EEENS5_IJSG_SB_EEEEEEENS4_39AutoVectorizingCopyWithAssumedAlignmentILi128EEENS4_14SM90_TMA_STOREES25_S27_S27_EEEvvEEEEvNT_6ParamsE) ;  /* 0xffffff6804487950 */ /* 0x000fea0003c3ffff */
        .weak           $__internal_2_$__cuda_sm10x_tcgen05_guardrail_trap_unallocated_columns_being_dealloced
        .type           $__internal_2_$__cuda_sm10x_tcgen05_guardrail_trap_unallocated_columns_being_dealloced,@function
        .size           $__internal_2_$__cuda_sm10x_tcgen05_guardrail_trap_unallocated_columns_being_dealloced,(.L_x_226 - $__internal_2_$__cuda_sm10x_tcgen05_guardrail_trap_unallocated_columns_being_dealloced)
$__internal_2_$__cuda_sm10x_tcgen05_guardrail_trap_unallocated_columns_being_dealloced:
[----:B------:R-:W-:Y:S05]  /*96e0*/  BPT.TRAP 0x1 ;  /* 0x000000040000795c */ /* 0x000fea0000300000 */
[----:B------:R-:W-:-:S04]  /*96f0*/  HFMA2 R3, -RZ, RZ, 0, 0 ;  /* 0x00000000ff037431 */ /* 0x000fc800000001ff */
[----:B------:R-:W-:Y:S05]  /*9700*/  RET.REL.NODEC R2 `(_ZN7cutlass13device_kernelINS_4gemm6kernel13GemmUniversalIN4cute5tupleIJiiiiEEENS1_10collective13CollectiveMmaINS1_35MainloopSm100TmaUmmaWarpSpecializedILi34ELi2ELi4ENS5_IJNS4_1CILi1EEENSA_ILi2EEESB_EEEEENS5_IJNSA_ILi128EEENSA_ILi64EEENSA_ILi32EEEEEENS_12float_e5m2_tENS5_IJlSB_lEEESJ_SK_NS4_8TiledMMAINS4_8MMA_AtomIJNS4_10MMA_TraitsINS4_19SM100_MMA_F8F6F4_SSEJSJ_SJ_fSF_SG_NS4_17integral_constantINS4_4UMMA5MajorELSR_0EEESS_NSP_INSQ_7ScaleInELST_0EEESU_EEEEEENS4_6LayoutINS5_IJSB_SB_SB_EEENS5_IJNSA_ILi0EEESZ_SZ_EEEEENS5_IJNS4_10UnderscoreES12_S12_EEEEENS4_23SM90_TMA_LOAD_MULTICASTENS4_14ComposedLayoutINS4_7SwizzleILi1ELi4ELi3EEENS4_18smem_ptr_flag_bitsILi8EEENSX_INS5_IJNSA_ILi8EEESH_EEENS5_IJSH_SB_EEEEEEEvNS4_8identityENS4_13SM90_TMA_LOADES1F_vS1G_EENS_8epilogue10collective18CollectiveEpilogueINS1J_23Sm100TmaWarpSpecializedILi1ELi1ELi64ELb0ELb0EEEJSI_NS5_IJNSX_ISF_SB_EENSX_ISG_SB_EEEEESJ_SK_SJ_SK_NS1J_6fusion15FusionCallbacksIS1N_NS1R_17LinearCombinationISJ_fSJ_fLNS_15FloatRoundStyleE2EEESI_S1Q_JEEENS4_5SM1004TMEM4LOAD26SM100_TMEM_LOAD_32dp32b64xES1H_NS16_INS17_ILi2ELi4ELi3EEES1A_NSX_INS5_IJS1B_SG_EEENS5_IJSG_SB_EEEEEEENS4_39AutoVectorizingCopyWithAssumedAlignmentILi128EEENS4_14SM90_TMA_STOREES25_S27_S27_EEEvvEEEEvNT_6ParamsE) ;  /* 0xffffff68023c7950 */ /* 0x000fea0003c3ffff */
.L_x_225:
[----:B------:R-:W-:-:S00]  /*9710*/  BRA `(.L_x_225) ;  /* 0xfffffffc00fc7947 */ /* 0x000fc0000383ffff */
[----:B------:R-:W-:-:S00]  /*9720*/  NOP ;  /* 0x0000000000007918 */ /* 0x000fc00000000000 */
        /* <DEDUP_REMOVED lines=13> */
.L_x_226:


//--------------------- .nv.global.init           --------------------------
	.section	.nv.global.init,"aw",@progbits
.nv.global.init:
	.type		$str$27,@object
	.size		$str$27,($str$28 - $str$27)
$str$27:
        /*0000*/ 	.byte	0x28, 0x61, 0x64, 0x64, 0x72, 0x65, 0x73, 0x73, 0x20, 0x26, 0x20, 0x6d, 0x61, 0x73, 0x6b, 0x29
        /*0010*/ 	.byte	0x20, 0x3d, 0x3d, 0x20, 0x30, 0x00
	.type		$str$28,@object
	.size		$str$28,($str$26 - $str$28)
$str$28:
        /*0016*/ 	.byte	0x2f, 0x74, 0x6d, 0x70, 0x2f, 0x63, 0x75, 0x74, 0x6c, 0x61, 0x73, 0x73, 0x5f, 0x73, 0x77, 0x65
        /*0026*/ 	.byte	0x65, 0x70, 0x5f, 0x73, 0x72, 0x63, 0x2f, 0x69, 0x6e, 0x63, 0x6c, 0x75, 0x64, 0x65, 0x2f, 0x63
        /*0036*/ 	.byte	0x75, 0x74, 0x65, 0x2f, 0x70, 0x6f, 0x69, 0x6e, 0x74, 0x65, 0x72, 0x5f, 0x66, 0x6c, 0x61, 0x67
        /*0046*/ 	.byte	0x67, 0x65, 0x64, 0x2e, 0x68, 0x70, 0x70, 0x00
	.type		$str$26,@object
	.size		$str$26,($str$25 - $str$26)
$str$26:
        /*004e*/ 	.byte	0x2f, 0x74, 0x6d, 0x70, 0x2f, 0x63, 0x75, 0x74, 0x6c, 0x61, 0x73, 0x73, 0x5f, 0x73, 0x77, 0x65
        /*005e*/ 	.byte	0x65, 0x70, 0x5f, 0x73, 0x72, 0x63, 0x2f, 0x69, 0x6e, 0x63, 0x6c, 0x75, 0x64, 0x65, 0x2f, 0x63
        /*006e*/ 	.byte	0x75, 0x74, 0x65, 0x2f, 0x61, 0x74, 0x6f, 0x6d, 0x2f, 0x63, 0x6f, 0x70, 0x79, 0x5f, 0x74, 0x72
        /*007e*/ 	.byte	0x61, 0x69, 0x74, 0x73, 0x5f, 0x73, 0x6d, 0x31, 0x30, 0x30, 0x2e, 0x68, 0x70, 0x70, 0x00
	.type		$str$25,@object
	.size		$str$25,(__unnamed_1 - $str$25)
$str$25:
        /*008d*/ 	.byte	0x28, 0x28, 0x75, 0x69, 0x6e, 0x74, 0x33, 0x32, 0x5f, 0x74, 0x28, 0x74, 0x68, 0x72, 0x65, 0x61
        /*009d*/ 	.byte	0x64, 0x49, 0x64, 0x78, 0x2e, 0x78, 0x29, 0x20, 0x2f, 0x20, 0x33, 0x32, 0x29, 0x20, 0x25, 0x20
        /*00ad*/ 	.byte	0x34, 0x29, 0x20, 0x3d, 0x3d, 0x20, 0x28, 0x28, 0x28, 0x74, 0x6d, 0x65, 0x6d, 0x5f, 0x61, 0x64
        /*00bd*/ 	.byte	0x64, 0x72, 0x20, 0x3e, 0x3e, 0x20, 0x31, 0x36, 0x29, 0x20, 0x2f, 0x20, 0x33, 0x32, 0x29, 0x20
        /*00cd*/ 	.byte	0x25, 0x20, 0x34, 0x29, 0x00
	.type		__unnamed_1,@object
	.size		__unnamed_1,(__unnamed_2 - __unnamed_1)
__unnamed_1:
        /*00d2*/ 	.byte	0x61, 0x75, 0x74, 0x6f, 0x20, 0x63, 0x75, 0x74, 0x65, 0x3a, 0x3a, 0x61, 0x73, 0x5f, 0x70, 0x6f
        /* <DEDUP_REMOVED lines=24> */
        /*0262*/ 	.byte	0x43, 0x3c, 0x38, 0x31, 0x39, 0x32, 0x3e, 0x3e, 0x3e, 0x3e, 0x5d, 0x00
	.type		__unnamed_2,@object
	.size		__unnamed_2,(.L_2 - __unnamed_2)
__unnamed_2:
        /* <DEDUP_REMOVED lines=42> */
        /*050e*/ 	.byte	0x3e, 0x3e, 0x3e, 0x3e, 0x5d, 0x00
.L_2:


//--------------------- .nv.shared._ZN7cutlass13device_kernelINS_4gemm6kernel13GemmUniversalIN4cute5tupleIJiiiiEEENS1_10collective13CollectiveMmaINS1_35MainloopSm100TmaUmmaWarpSpecializedILi34ELi2ELi4ENS5_IJNS4_1CILi1EEENSA_ILi2EEESB_EEEEENS5_IJNSA_ILi128EEENSA_ILi64EEENSA_ILi32EEEEEENS_12float_e5m2_tENS5_IJlSB_lEEESJ_SK_NS4_8TiledMMAINS4_8MMA_AtomIJNS4_10MMA_TraitsINS4_19SM100_MMA_F8F6F4_SSEJSJ_SJ_fSF_SG_NS4_17integral_constantINS4_4UMMA5MajorELSR_0EEESS_NSP_INSQ_7ScaleInELST_0EEESU_EEEEEENS4_6LayoutINS5_IJSB_SB_SB_EEENS5_IJNSA_ILi0EEESZ_SZ_EEEEENS5_IJNS4_10UnderscoreES12_S12_EEEEENS4_23SM90_TMA_LOAD_MULTICASTENS4_14ComposedLayoutINS4_7SwizzleILi1ELi4ELi3EEENS4_18smem_ptr_flag_bitsILi8EEENSX_INS5_IJNSA_ILi8EEESH_EEENS5_IJSH_SB_EEEEEEEvNS4_8identityENS4_13SM90_TMA_LOADES1F_vS1G_EENS_8epilogue10collective18CollectiveEpilogueINS1J_23Sm100TmaWarpSpecializedILi1ELi1ELi64ELb0ELb0EEEJSI_NS5_IJNSX_ISF_SB_EENSX_ISG_SB_EEEEESJ_SK_SJ_SK_NS1J_6fusion15FusionCallbacksIS1N_NS1R_17LinearCombinationISJ_fSJ_fLNS_15FloatRoundStyleE2EEESI_S1Q_JEEENS4_5SM1004TMEM4LOAD26SM100_TMEM_LOAD_32dp32b64xES1H_NS16_INS17_ILi2ELi4ELi3EEES1A_NSX_INS5_IJS1B_SG_EEENS5_IJSG_SB_EEEEEEENS4_39AutoVectorizingCopyWithAssumedAlignmentILi128EEENS4_14SM90_TMA_STOREES25_S27_S27_EEEvvEEEEvNT_6ParamsE --------------------------
	.section	.nv.shared._ZN7cutlass13device_kernelINS_4gemm6kernel13GemmUniversalIN4cute5tupleIJiiiiEEENS1_10collective13CollectiveMmaINS1_35MainloopSm100TmaUmmaWarpSpecializedILi34ELi2ELi4ENS5_IJNS4_1CILi1EEENSA_ILi2EEESB_EEEEENS5_IJNSA_ILi128EEENSA_ILi64EEENSA_ILi32EEEEEENS_12float_e5m2_tENS5_IJlSB_lEEESJ_SK_NS4_8TiledMMAINS4_8MMA_AtomIJNS4_10MMA_TraitsINS4_19SM100_MMA_F8F6F4_SSEJSJ_SJ_fSF_SG_NS4_17integral_constantINS4_4UMMA5MajorELSR_0EEESS_NSP_INSQ_7ScaleInELST_0EEESU_EEEEEENS4_6LayoutINS5_IJSB_SB_SB_EEENS5_IJNSA_ILi0EEESZ_SZ_EEEEENS5_IJNS4_10UnderscoreES12_S12_EEEEENS4_23SM90_TMA_LOAD_MULTICASTENS4_14ComposedLayoutINS4_7SwizzleILi1ELi4ELi3EEENS4_18smem_ptr_flag_bitsILi8EEENSX_INS5_IJNSA_ILi8EEESH_EEENS5_IJSH_SB_EEEEEEEvNS4_8identityENS4_13SM90_TMA_LOADES1F_vS1G_EENS_8epilogue10collective18CollectiveEpilogueINS1J_23Sm100TmaWarpSpecializedILi1ELi1ELi64ELb0ELb0EEEJSI_NS5_IJNSX_ISF_SB_EENSX_ISG_SB_EEEEESJ_SK_SJ_SK_NS1J_6fusion15FusionCallbacksIS1N_NS1R_17LinearCombinationISJ_fSJ_fLNS_15FloatRoundStyleE2EEESI_S1Q_JEEENS4_5SM1004TMEM4LOAD26SM100_TMEM_LOAD_32dp32b64xES1H_NS16_INS17_ILi2ELi4ELi3EEES1A_NSX_INS5_IJS1B_SG_EEENS5_IJSG_SB_EEEEEEENS4_39AutoVectorizingCopyWithAssumedAlignmentILi128EEENS4_14SM90_TMA_STOREES25_S27_S27_EEEvvEEEEvNT_6ParamsE,"aw",@nobits
	.sectionflags	@""
	.align	16
	.zero		1024


//--------------------- .nv.shared.reserved.0     --------------------------
	.section	.nv.shared.reserved.0,"aw",@nobits
	.weak		__nv_reservedSMEM_offset_0_alias
	.size		__nv_reservedSMEM_offset_0_alias, 0, 64
	.other		__nv_reservedSMEM_offset_0_alias,@"STO_CUDA_RESERVED_SHARED STV_DEFAULT"
__nv_reservedSMEM_offset_0_alias:
	.zero		0
.nv.shared.reserved.0:
	.zero		64
	.weak		__nv_reservedSMEM_tcgen05_partition
	.type		__nv_reservedSMEM_tcgen05_partition,@object
	.size		__nv_reservedSMEM_tcgen05_partition,(.L_0 - __nv_reservedSMEM_tcgen05_partition)
__nv_reservedSMEM_tcgen05_partition:
	.zero		32
.L_0:


//--------------------- .nv.global                --------------------------
	.section	.nv.global,"aw",@nobits
.nv.global:
	.type		_ZN40_INTERNAL_11381aa5_4_k_cu_db3b9f63_250564cute1_E,@object
	.size		_ZN40_INTERNAL_11381aa5_4_k_cu_db3b9f63_250564cute1_E,(_ZN40_INTERNAL_11381aa5_4_k_cu_db3b9f63_250564cuda3std3__45__cpo6cbeginE - _ZN40_INTERNAL_11381aa5_4_k_cu_db3b9f63_250564cute1_E)
_ZN40_INTERNAL_11381aa5_4_k_cu_db3b9f63_250564cute1_E:
	.zero		1
	.type		_ZN40_INTERNAL_11381aa5_4_k_cu_db3b9f63_250564cuda3std3__45__cpo6cbeginE,@object
	.size		_ZN40_INTERNAL_11381aa5_4_k_cu_db3b9f63_250564cuda3std3__45__cpo6cbeginE,(_ZN40_INTERNAL_11381aa5_4_k_cu_db3b9f63_250564cuda3std3__48in_placeE - _ZN40_INTERNAL_11381aa5_4_k_cu_db3b9f63_250564cuda3std3__45__cpo6cbeginE)
_ZN40_INTERNAL_11381aa5_4_k_cu_db3b9f63_250564cuda3std3__45__cpo6cbeginE:
	.zero		1
	.type		_ZN40_INTERNAL_11381aa5_4_k_cu_db3b9f63_250564cuda3std3__48in_placeE,@object
	.size		_ZN40_INTERNAL_11381aa5_4_k_cu_db3b9f63_250564cuda3std3__48in_placeE,(_ZN40_INTERNAL_11381aa5_4_k_cu_db3b9f63_250564cuda3std6ranges3__45__cpo9iter_moveE - _ZN40_INTERNAL_11381aa5_4_k_cu_db3b9f63_250564cuda3std3__48in_placeE)
_ZN40_INTERNAL_11381aa5_4_k_cu_db3b9f63_250564cuda3std3__48in_placeE:
	.zero		1
	.type		_ZN40_INTERNAL_11381aa5_4_k_cu_db3b9f63_250564cuda3std6ranges3__45__cpo9iter_moveE,@object
	.size		_ZN40_INTERNAL_11381aa5_4_k_cu_db3b9f63_250564cuda3std6ranges3__45__cpo9iter_moveE,(_ZN40_INTERNAL_11381aa5_4_k_cu_db3b9f63_250564cuda3std3__45__cpo5beginE - _ZN40_INTERNAL_11381aa5_4_k_cu_db3b9f63_250564cuda3std6ranges3__45__cpo9iter_moveE)
_ZN40_INTERNAL_11381aa5_4_k_cu_db3b9f63_250564cuda3std6ranges3__45__cpo9iter_moveE:
	.zero		1
	.type		_ZN40_INTERNAL_11381aa5_4_k_cu_db3b9f63_250564cuda3std3__45__cpo5beginE,@object
	.size		_ZN40_INTERNAL_11381aa5_4_k_cu_db3b9f63_250564cuda3std3__45__cpo5beginE,(_ZN40_INTERNAL_11381aa5_4_k_cu_db3b9f63_250564cuda3std3__442_GLOBAL__N__11381aa5_4_k_cu_db3b9f63_250566ignoreE - _ZN40_INTERNAL_11381aa5_4_k_cu_db3b9f63_250564cuda3std3__45__cpo5beginE)
_ZN40_INTERNAL_11381aa5_4_k_cu_db3b9f63_250564cuda3std3__45__cpo5beginE:
	.zero		1
	.type		_ZN40_INTERNAL_11381aa5_4_k_cu_db3b9f63_250564cuda3std3__442_GLOBAL__N__11381aa5_4_k_cu_db3b9f63_250566ignoreE,@object
	.size		_ZN40_INTERNAL_11381aa5_4_k_cu_db3b9f63_250564cuda3std3__442_GLOBAL__N__11381aa5_4_k_cu_db3b9f63_250566ignoreE,(_ZN40_INTERNAL_11381aa5_4_k_cu_db3b9f63_250564cute7productE - _ZN40_INTERNAL_11381aa5_4_k_cu_db3b9f63_250564cuda3std3__442_GLOBAL__N__11381aa5_4_k_cu_db3b9f63_250566ignoreE)
_ZN40_INTERNAL_11381aa5_4_k_cu_db3b9f63_250564cuda3std3__442_GLOBAL__N__11381aa5_4_k_cu_db3b9f63_250566ignoreE:
	.zero		1
	.type		_ZN40_INTERNAL_11381aa5_4_k_cu_db3b9f63_250564cute7productE,@object
	.size		_ZN40_INTERNAL_11381aa5_4_k_cu_db3b9f63_250564cute7productE,(_ZN40_INTERNAL_11381aa5_4_k_cu_db3b9f63_250564cuda3std3__45__cpo3endE - _ZN40_INTERNAL_11381aa5_4_k_cu_db3b9f63_250564cute7productE)
_ZN40_INTERNAL_11381aa5_4_k_cu_db3b9f63_250564cute7productE:
	.zero		1
	.type		_ZN40_INTERNAL_11381aa5_4_k_cu_db3b9f63_250564cuda3std3__45__cpo3endE,@object
	.size		_ZN40_INTERNAL_11381aa5_4_k_cu_db3b9f63_250564cuda3std3__45__cpo3endE,(_ZN40_INTERNAL_11381aa5_4_k_cu_db3b9f63_250564cuda3std3__419piecewise_constructE - _ZN40_INTERNAL_11381aa5_4_k_cu_db3b9f63_250564cuda3std3__45__cpo3endE)
_ZN40_INTERNAL_11381aa5_4_k_cu_db3b9f63_250564cuda3std3__45__cpo3endE:
	.zero		1
	.type		_ZN40_INTERNAL_11381aa5_4_k_cu_db3b9f63_250564cuda3std3__419piecewise_constructE,@object
	.size		_ZN40_INTERNAL_11381aa5_4_k_cu_db3b9f63_250564cuda3std3__419piecewise_constructE,(_ZN40_INTERNAL_11381aa5_4_k_cu_db3b9f63_250564cuda3std3__45__cpo4cendE - _ZN40_INTERNAL_11381aa5_4_k_cu_db3b9f63_250564cuda3std3__419piecewise_constructE)
_ZN40_INTERNAL_11381aa5_4_k_cu_db3b9f63_250564cuda3std3__419piecewise_constructE:
	.zero		1
	.type		_ZN40_INTERNAL_11381aa5_4_k_cu_db3b9f63_250564cuda3std3__45__cpo4cendE,@object
	.size		_ZN40_INTERNAL_11381aa5_4_k_cu_db3b9f63_250564cuda3std3__45__cpo4cendE,(_ZN40_INTERNAL_11381aa5_4_k_cu_db3b9f63_250564cuda3std6ranges3__45__cpo4swapE - _ZN40_INTERNAL_11381aa5_4_k_cu_db3b9f63_250564cuda3std3__45__cpo4cendE)
_ZN40_INTERNAL_11381aa5_4_k_cu_db3b9f63_250564cuda3std3__45__cpo4cendE:
	.zero		1
	.type		_ZN40_INTERNAL_11381aa5_4_k_cu_db3b9f63_250564cuda3std6ranges3__45__cpo4swapE,@object
	.size		_ZN40_INTERNAL_11381aa5_4_k_cu_db3b9f63_250564cuda3std6ranges3__45__cpo4swapE,(.L_10 - _ZN40_INTERNAL_11381aa5_4_k_cu_db3b9f63_250564cuda3std6ranges3__45__cpo4swapE)
_ZN40_INTERNAL_11381aa5_4_k_cu_db3b9f63_250564cuda3std6ranges3__45__cpo4swapE:
	.zero		1
.L_10:


//--------------------- .nv.constant0._ZN7cutlass13device_kernelINS_4gemm6kernel13GemmUniversalIN4cute5tupleIJiiiiEEENS1_10collective13CollectiveMmaINS1_35MainloopSm100TmaUmmaWarpSpecializedILi34ELi2ELi4ENS5_IJNS4_1CILi1EEENSA_ILi2EEESB_EEEEENS5_IJNSA_ILi128EEENSA_ILi64EEENSA_ILi32EEEEEENS_12float_e5m2_tENS5_IJlSB_lEEESJ_SK_NS4_8TiledMMAINS4_8MMA_AtomIJNS4_10MMA_TraitsINS4_19SM100_MMA_F8F6F4_SSEJSJ_SJ_fSF_SG_NS4_17integral_constantINS4_4UMMA5MajorELSR_0EEESS_NSP_INSQ_7ScaleInELST_0EEESU_EEEEEENS4_6LayoutINS5_IJSB_SB_SB_EEENS5_IJNSA_ILi0EEESZ_SZ_EEEEENS5_IJNS4_10UnderscoreES12_S12_EEEEENS4_23SM90_TMA_LOAD_MULTICASTENS4_14ComposedLayoutINS4_7SwizzleILi1ELi4ELi3EEENS4_18smem_ptr_flag_bitsILi8EEENSX_INS5_IJNSA_ILi8EEESH_EEENS5_IJSH_SB_EEEEEEEvNS4_8identityENS4_13SM90_TMA_LOADES1F_vS1G_EENS_8epilogue10collective18CollectiveEpilogueINS1J_23Sm100TmaWarpSpecializedILi1ELi1ELi64ELb0ELb0EEEJSI_NS5_IJNSX_ISF_SB_EENSX_ISG_SB_EEEEESJ_SK_SJ_SK_NS1J_6fusion15FusionCallbacksIS1N_NS1R_17LinearCombinationISJ_fSJ_fLNS_15FloatRoundStyleE2EEESI_S1Q_JEEENS4_5SM1004TMEM4LOAD26SM100_TMEM_LOAD_32dp32b64xES1H_NS16_INS17_ILi2ELi4ELi3EEES1A_NSX_INS5_IJS1B_SG_EEENS5_IJSG_SB_EEEEEEENS4_39AutoVectorizingCopyWithAssumedAlignmentILi128EEENS4_14SM90_TMA_STOREES25_S27_S27_EEEvvEEEEvNT_6ParamsE --------------------------
	.section	.nv.constant0._ZN7cutlass13device_kernelINS_4gemm6kernel13GemmUniversalIN4cute5tupleIJiiiiEEENS1_10collective13CollectiveMmaINS1_35MainloopSm100TmaUmmaWarpSpecializedILi34ELi2ELi4ENS5_IJNS4_1CILi1EEENSA_ILi2EEESB_EEEEENS5_IJNSA_ILi128EEENSA_ILi64EEENSA_ILi32EEEEEENS_12float_e5m2_tENS5_IJlSB_lEEESJ_SK_NS4_8TiledMMAINS4_8MMA_AtomIJNS4_10MMA_TraitsINS4_19SM100_MMA_F8F6F4_SSEJSJ_SJ_fSF_SG_NS4_17integral_constantINS4_4UMMA5MajorELSR_0EEESS_NSP_INSQ_7ScaleInELST_0EEESU_EEEEEENS4_6LayoutINS5_IJSB_SB_SB_EEENS5_IJNSA_ILi0EEESZ_SZ_EEEEENS5_IJNS4_10UnderscoreES12_S12_EEEEENS4_23SM90_TMA_LOAD_MULTICASTENS4_14ComposedLayoutINS4_7SwizzleILi1ELi4ELi3EEENS4_18smem_ptr_flag_bitsILi8EEENSX_INS5_IJNSA_ILi8EEESH_EEENS5_IJSH_SB_EEEEEEEvNS4_8identityENS4_13SM90_TMA_LOADES1F_vS1G_EENS_8epilogue10collective18CollectiveEpilogueINS1J_23Sm100TmaWarpSpecializedILi1ELi1ELi64ELb0ELb0EEEJSI_NS5_IJNSX_ISF_SB_EENSX_ISG_SB_EEEEESJ_SK_SJ_SK_NS1J_6fusion15FusionCallbacksIS1N_NS1R_17LinearCombinationISJ_fSJ_fLNS_15FloatRoundStyleE2EEESI_S1Q_JEEENS4_5SM1004TMEM4LOAD26SM100_TMEM_LOAD_32dp32b64xES1H_NS16_INS17_ILi2ELi4ELi3EEES1A_NSX_INS5_IJS1B_SG_EEENS5_IJSG_SB_EEEEEEENS4_39AutoVectorizingCopyWithAssumedAlignmentILi128EEENS4_14SM90_TMA_STOREES25_S27_S27_EEEvvEEEEvNT_6ParamsE,"a",@progbits
	.sectionflags	@""
	.align	4
.nv.constant0._ZN7cutlass13device_kernelINS_4gemm6kernel13GemmUniversalIN4cute5tupleIJiiiiEEENS1_10collective13CollectiveMmaINS1_35MainloopSm100TmaUmmaWarpSpecializedILi34ELi2ELi4ENS5_IJNS4_1CILi1EEENSA_ILi2EEESB_EEEEENS5_IJNSA_ILi128EEENSA_ILi64EEENSA_ILi32EEEEEENS_12float_e5m2_tENS5_IJlSB_lEEESJ_SK_NS4_8TiledMMAINS4_8MMA_AtomIJNS4_10MMA_TraitsINS4_19SM100_MMA_F8F6F4_SSEJSJ_SJ_fSF_SG_NS4_17integral_constantINS4_4UMMA5MajorELSR_0EEESS_NSP_INSQ_7ScaleInELST_0EEESU_EEEEEENS4_6LayoutINS5_IJSB_SB_SB_EEENS5_IJNSA_ILi0EEESZ_SZ_EEEEENS5_IJNS4_10UnderscoreES12_S12_EEEEENS4_23SM90_TMA_LOAD_MULTICASTENS4_14ComposedLayoutINS4_7SwizzleILi1ELi4ELi3EEENS4_18smem_ptr_flag_bitsILi8EEENSX_INS5_IJNSA_ILi8EEESH_EEENS5_IJSH_SB_EEEEEEEvNS4_8identityENS4_13SM90_TMA_LOADES1F_vS1G_EENS_8epilogue10collective18CollectiveEpilogueINS1J_23Sm100TmaWarpSpecializedILi1ELi1ELi64ELb0ELb0EEEJSI_NS5_IJNSX_ISF_SB_EENSX_ISG_SB_EEEEESJ_SK_SJ_SK_NS1J_6fusion15FusionCallbacksIS1N_NS1R_17LinearCombinationISJ_fSJ_fLNS_15FloatRoundStyleE2EEESI_S1Q_JEEENS4_5SM1004TMEM4LOAD26SM100_TMEM_LOAD_32dp32b64xES1H_NS16_INS17_ILi2ELi4ELi3EEES1A_NSX_INS5_IJS1B_SG_EEENS5_IJSG_SB_EEEEEEENS4_39AutoVectorizingCopyWithAssumedAlignmentILi128EEENS4_14SM90_TMA_STOREES25_S27_S27_EEEvvEEEEvNT_6ParamsE:
	.zero		2944


//--------------------- SYMBOLS --------------------------

	.type		.nv.reservedSmem.offset0,@object
	.size		.nv.reservedSmem.offset0,0x4
	.type		.nv.reservedSmem.cap,@object
	.size		.nv.reservedSmem.cap,0x4
	.type		__assertfail,@function
